//
// Generated by NVIDIA NVVM Compiler
//
// Compiler Build ID: CL-36424714
// Cuda compilation tools, release 13.0, V13.0.88
// Based on NVVM 20.0.0
//

.version 9.0
.target sm_100
.address_size 64

	// .globl	_Z13MeshTransposePiP4DataS1_i
.extern .func  (.param .b64 func_retval0) malloc
(
	.param .b64 malloc_param_0
)
;
.global .align 4 .b8 x[16] = {0, 0, 0, 0, 255, 255, 255, 255, 0, 0, 0, 0, 1};
.global .align 4 .b8 y[16] = {255, 255, 255, 255, 0, 0, 0, 0, 1};
.global .align 4 .u32 global_thread_counter;

.visible .entry _Z13MeshTransposePiP4DataS1_i(
	.param .u64 .ptr .align 1 _Z13MeshTransposePiP4DataS1_i_param_0,
	.param .u64 .ptr .align 1 _Z13MeshTransposePiP4DataS1_i_param_1,
	.param .u64 .ptr .align 1 _Z13MeshTransposePiP4DataS1_i_param_2,
	.param .u32 _Z13MeshTransposePiP4DataS1_i_param_3
)
{
	.reg .pred 	%p<91>;
	.reg .b16 	%rs<38>;
	.reg .b32 	%r<161>;
	.reg .b64 	%rd<64>;

	ld.param.u64 	%rd12, [_Z13MeshTransposePiP4DataS1_i_param_0];
	ld.param.u64 	%rd13, [_Z13MeshTransposePiP4DataS1_i_param_1];
	ld.param.u64 	%rd14, [_Z13MeshTransposePiP4DataS1_i_param_2];
	ld.param.u32 	%r31, [_Z13MeshTransposePiP4DataS1_i_param_3];
	cvta.to.global.u64 	%rd1, %rd12;
	cvta.to.global.u64 	%rd2, %rd14;
	cvta.to.global.u64 	%rd3, %rd13;
	mov.u32 	%r32, %ntid.x;
	mov.u32 	%r1, %ctaid.x;
	mov.u32 	%r2, %tid.x;
	mad.lo.s32 	%r3, %r32, %r1, %r2;
	mov.u32 	%r33, %ntid.y;
	mov.u32 	%r4, %ctaid.y;
	mov.u32 	%r5, %tid.y;
	mad.lo.s32 	%r34, %r33, %r4, %r5;
	// begin inline asm
	mov.u32 %r29, %envreg2;
	// end inline asm
	cvt.u64.u32 	%rd15, %r29;
	// begin inline asm
	mov.u32 %r30, %envreg1;
	// end inline asm
	cvt.u64.u32 	%rd16, %r30;
	shl.b64 	%rd17, %rd16, 32;
	or.b64  	%rd4, %rd17, %rd15;
	max.s32 	%r35, %r3, %r34;
	setp.lt.s32 	%p1, %r35, %r31;
	setp.ge.s32 	%p4, %r35, %r31;
	mul.lo.s32 	%r7, %r31, %r3;
	add.s32 	%r8, %r7, %r34;
	@%p4 bra 	$L__BB0_5;
	mul.wide.s32 	%rd18, %r8, 16;
	add.s64 	%rd19, %rd3, %rd18;
	mov.b16 	%rs3, 1;
	st.global.u8 	[%rd19+12], %rs3;
	mov.b32 	%r36, -1;
	st.global.u32 	[%rd19+4], %r36;
	st.global.u32 	[%rd19+8], %r36;
	st.global.u32 	[%rd19], %r36;
	add.s64 	%rd20, %rd2, %rd18;
	st.global.u8 	[%rd20+12], %rs3;
	st.global.u32 	[%rd20+4], %r36;
	st.global.u32 	[%rd20+8], %r36;
	st.global.u32 	[%rd20], %r36;
	setp.lt.s32 	%p5, %r3, 1;
	setp.ge.u32 	%p6, %r34, %r3;
	mul.wide.s32 	%rd21, %r8, 4;
	add.s64 	%rd5, %rd1, %rd21;
	or.pred  	%p7, %p5, %p6;
	@%p7 bra 	$L__BB0_3;
	ld.global.u32 	%r37, [%rd5];
	sub.s32 	%r38, %r7, %r31;
	add.s32 	%r39, %r38, %r34;
	mul.wide.u32 	%rd22, %r39, 16;
	add.s64 	%rd23, %rd2, %rd22;
	st.global.u32 	[%rd23], %r37;
	st.global.u32 	[%rd23+4], %r34;
	st.global.u32 	[%rd23+8], %r3;
	mov.b16 	%rs4, 0;
	st.global.u8 	[%rd23+12], %rs4;
$L__BB0_3:
	setp.lt.s32 	%p8, %r3, 0;
	add.s32 	%r40, %r31, -1;
	min.u32 	%r41, %r40, %r34;
	setp.le.u32 	%p9, %r41, %r3;
	or.pred  	%p10, %p9, %p8;
	@%p10 bra 	$L__BB0_5;
	ld.global.u32 	%r42, [%rd5];
	cvt.s64.s32 	%rd24, %r7;
	cvt.u64.u32 	%rd25, %r34;
	add.s64 	%rd26, %rd25, %rd24;
	shl.b64 	%rd27, %rd26, 4;
	add.s64 	%rd28, %rd3, %rd27;
	st.global.u32 	[%rd28+-16], %r42;
	st.global.u32 	[%rd28+-12], %r34;
	st.global.u32 	[%rd28+-8], %r3;
	mov.b16 	%rs5, 0;
	st.global.u8 	[%rd28+-4], %rs5;
$L__BB0_5:
	setp.ne.s64 	%p11, %rd4, 0;
	@%p11 bra 	$L__BB0_7;
	// begin inline asm
	trap;
	// end inline asm
$L__BB0_7:
	add.s64 	%rd6, %rd4, 4;
	barrier.sync 	0;
	add.s32 	%r43, %r2, %r5;
	mov.u32 	%r44, %tid.z;
	or.b32  	%r9, %r43, %r44;
	setp.ne.s32 	%p12, %r9, 0;
	@%p12 bra 	$L__BB0_10;
	mov.u32 	%r47, %nctaid.x;
	mov.u32 	%r48, %nctaid.y;
	mul.lo.s32 	%r49, %r47, %r48;
	mov.u32 	%r50, %nctaid.z;
	mul.lo.s32 	%r51, %r49, %r50;
	add.s32 	%r52, %r1, %r4;
	mov.u32 	%r53, %ctaid.z;
	neg.s32 	%r54, %r53;
	setp.eq.s32 	%p13, %r52, %r54;
	sub.s32 	%r55, -2147483647, %r51;
	selp.b32 	%r46, %r55, 1, %p13;
	// begin inline asm
	atom.add.release.gpu.u32 %r45,[%rd6],%r46;
	// end inline asm
$L__BB0_9:
	// begin inline asm
	ld.acquire.gpu.u32 %r56,[%rd6];
	// end inline asm
	xor.b32  	%r57, %r56, %r45;
	setp.gt.s32 	%p14, %r57, -1;
	@%p14 bra 	$L__BB0_9;
$L__BB0_10:
	barrier.sync 	0;
	setp.lt.s32 	%p15, %r31, -1;
	@%p15 bra 	$L__BB0_76;
	shl.b32 	%r59, %r31, 1;
	add.s32 	%r60, %r59, 3;
	mov.u32 	%r61, %nctaid.x;
	mov.u32 	%r62, %nctaid.y;
	mul.lo.s32 	%r63, %r61, %r62;
	mov.u32 	%r64, %nctaid.z;
	mul.lo.s32 	%r65, %r63, %r64;
	add.s32 	%r66, %r1, %r4;
	mov.u32 	%r67, %ctaid.z;
	neg.s32 	%r68, %r67;
	setp.eq.s32 	%p16, %r66, %r68;
	sub.s32 	%r69, -2147483647, %r65;
	selp.b32 	%r11, %r69, 1, %p16;
	mul.wide.s32 	%rd31, %r8, 16;
	add.s64 	%rd7, %rd2, %rd31;
	add.s64 	%rd32, %rd3, %rd31;
	add.s64 	%rd8, %rd32, 4;
	setp.gt.s32 	%p17, %r3, -1;
	setp.eq.s32 	%p18, %r3, %r34;
	and.pred  	%p2, %p17, %p18;
	add.s32 	%r12, %r31, -1;
	min.u32 	%r70, %r12, %r34;
	setp.gt.u32 	%p19, %r70, %r3;
	and.pred  	%p3, %p19, %p17;
	mul.wide.s32 	%rd33, %r8, 4;
	add.s64 	%rd9, %rd1, %rd33;
	max.s32 	%r13, %r60, 0;
	mov.b32 	%r158, 0;
	not.pred 	%p23, %p1;
	not.pred 	%p29, %p2;
	not.pred 	%p30, %p3;
$L__BB0_12:
	mov.u32 	%r14, %r158;
	setp.ne.s64 	%p20, %rd4, 0;
	{ // callseq 0, 0
	.param .b64 param0;
	st.param.b64 	[param0], 64;
	.param .b64 retval0;
	call.uni (retval0), 
	malloc, 
	(
	param0
	);
	ld.param.b64 	%rd34, [retval0];
	} // callseq 0
	mov.b64 	%rd35, 4;
	st.u64 	[%rd34+-8], %rd35;
	mov.b32 	%r71, -1;
	st.u32 	[%rd34], %r71;
	st.u32 	[%rd34+4], %r71;
	st.u32 	[%rd34+8], %r71;
	mov.b16 	%rs6, 1;
	st.u8 	[%rd34+12], %rs6;
	st.u32 	[%rd34+16], %r71;
	st.u32 	[%rd34+20], %r71;
	st.u32 	[%rd34+24], %r71;
	st.u8 	[%rd34+28], %rs6;
	st.u32 	[%rd34+32], %r71;
	st.u32 	[%rd34+36], %r71;
	st.u32 	[%rd34+40], %r71;
	st.u8 	[%rd34+44], %rs6;
	st.u32 	[%rd34+48], %r71;
	st.u32 	[%rd34+52], %r71;
	st.u32 	[%rd34+56], %r71;
	st.u8 	[%rd34+60], %rs6;
	{ // callseq 1, 0
	.param .b64 param0;
	st.param.b64 	[param0], 64;
	.param .b64 retval0;
	call.uni (retval0), 
	malloc, 
	(
	param0
	);
	ld.param.b64 	%rd36, [retval0];
	} // callseq 1
	st.u64 	[%rd36+-8], %rd35;
	st.u32 	[%rd36], %r71;
	st.u32 	[%rd36+4], %r71;
	st.u32 	[%rd36+8], %r71;
	st.u8 	[%rd36+12], %rs6;
	st.u32 	[%rd36+16], %r71;
	st.u32 	[%rd36+20], %r71;
	st.u32 	[%rd36+24], %r71;
	st.u8 	[%rd36+28], %rs6;
	st.u32 	[%rd36+32], %r71;
	st.u32 	[%rd36+36], %r71;
	st.u32 	[%rd36+40], %r71;
	st.u8 	[%rd36+44], %rs6;
	st.u32 	[%rd36+48], %r71;
	st.u32 	[%rd36+52], %r71;
	st.u32 	[%rd36+56], %r71;
	st.u8 	[%rd36+60], %rs6;
	@%p20 bra 	$L__BB0_14;
	// begin inline asm
	trap;
	// end inline asm
$L__BB0_14:
	setp.ne.s32 	%p21, %r9, 0;
	barrier.sync 	0;
	@%p21 bra 	$L__BB0_17;
	// begin inline asm
	atom.add.release.gpu.u32 %r72,[%rd6],%r11;
	// end inline asm
$L__BB0_16:
	// begin inline asm
	ld.acquire.gpu.u32 %r74,[%rd6];
	// end inline asm
	xor.b32  	%r75, %r74, %r72;
	setp.gt.s32 	%p22, %r75, -1;
	@%p22 bra 	$L__BB0_16;
$L__BB0_17:
	barrier.sync 	0;
	mov.b16 	%rs37, 0;
	mov.b32 	%r160, -1;
	@%p23 bra 	$L__BB0_30;
	setp.lt.s32 	%p24, %r3, 1;
	setp.ge.u32 	%p25, %r34, %r3;
	mov.b16 	%rs37, 0;
	mov.b32 	%r160, -1;
	or.pred  	%p26, %p24, %p25;
	@%p26 bra 	$L__BB0_23;
	ld.global.u32 	%r78, [%rd7];
	st.u32 	[%rd36+16], %r78;
	ld.global.u32 	%r79, [%rd7+4];
	st.u32 	[%rd36+20], %r79;
	ld.global.u32 	%r80, [%rd7+8];
	st.u32 	[%rd36+24], %r80;
	mov.b16 	%rs9, 0;
	st.u8 	[%rd36+28], %rs9;
	ld.global.u32 	%r81, [%rd8];
	setp.ne.s32 	%p27, %r81, %r3;
	@%p27 bra 	$L__BB0_22;
	ld.global.u32 	%r82, [%rd8+4];
	setp.ne.s32 	%p28, %r82, %r34;
	@%p28 bra 	$L__BB0_22;
	ld.global.u32 	%r160, [%rd8+-4];
	mov.b16 	%rs37, 1;
	bra.uni 	$L__BB0_23;
$L__BB0_22:
	ld.global.u32 	%r84, [%rd8+-4];
	st.u32 	[%rd34+48], %r84;
	ld.global.u32 	%r85, [%rd8];
	st.u32 	[%rd34+52], %r85;
	ld.global.u32 	%r86, [%rd8+4];
	st.u32 	[%rd34+56], %r86;
	mov.b16 	%rs37, 0;
	st.u8 	[%rd34+60], %rs37;
$L__BB0_23:
	@%p29 bra 	$L__BB0_25;
	mad.lo.s32 	%r87, %r31, %r3, %r3;
	mul.wide.s32 	%rd39, %r87, 16;
	add.s64 	%rd40, %rd2, %rd39;
	ld.global.u32 	%r88, [%rd40];
	st.u32 	[%rd36+32], %r88;
	ld.global.u32 	%r89, [%rd40+4];
	st.u32 	[%rd36+36], %r89;
	ld.global.u32 	%r90, [%rd40+8];
	st.u32 	[%rd36+40], %r90;
	mov.b16 	%rs12, 0;
	st.u8 	[%rd36+44], %rs12;
	add.s64 	%rd41, %rd3, %rd39;
	ld.global.u32 	%r91, [%rd41];
	st.u32 	[%rd34+48], %r91;
	ld.global.u32 	%r92, [%rd41+4];
	st.u32 	[%rd34+52], %r92;
	ld.global.u32 	%r93, [%rd41+8];
	st.u32 	[%rd34+56], %r93;
	st.u8 	[%rd34+60], %rs12;
$L__BB0_25:
	@%p30 bra 	$L__BB0_30;
	ld.global.u32 	%r94, [%rd8+-4];
	st.u32 	[%rd34], %r94;
	ld.global.u32 	%r95, [%rd8];
	st.u32 	[%rd34+4], %r95;
	ld.global.u32 	%r96, [%rd8+4];
	st.u32 	[%rd34+8], %r96;
	mov.b16 	%rs13, 0;
	st.u8 	[%rd34+12], %rs13;
	ld.global.u32 	%r97, [%rd7+4];
	setp.ne.s32 	%p31, %r97, %r3;
	@%p31 bra 	$L__BB0_29;
	ld.global.u32 	%r98, [%rd7+8];
	setp.ne.s32 	%p32, %r98, %r34;
	@%p32 bra 	$L__BB0_29;
	ld.global.u32 	%r160, [%rd7];
	mov.b16 	%rs37, 0;
	bra.uni 	$L__BB0_30;
$L__BB0_29:
	ld.global.u32 	%r99, [%rd7];
	st.u32 	[%rd36+32], %r99;
	ld.global.u32 	%r100, [%rd7+4];
	st.u32 	[%rd36+36], %r100;
	ld.global.u32 	%r101, [%rd7+8];
	st.u32 	[%rd36+40], %r101;
	mov.b16 	%rs14, 0;
	st.u8 	[%rd36+44], %rs14;
$L__BB0_30:
	setp.ne.s64 	%p33, %rd4, 0;
	@%p33 bra 	$L__BB0_32;
	// begin inline asm
	trap;
	// end inline asm
$L__BB0_32:
	setp.ne.s32 	%p34, %r9, 0;
	barrier.sync 	0;
	@%p34 bra 	$L__BB0_35;
	// begin inline asm
	atom.add.release.gpu.u32 %r102,[%rd6],%r11;
	// end inline asm
$L__BB0_34:
	// begin inline asm
	ld.acquire.gpu.u32 %r104,[%rd6];
	// end inline asm
	xor.b32  	%r105, %r104, %r102;
	setp.gt.s32 	%p35, %r105, -1;
	@%p35 bra 	$L__BB0_34;
$L__BB0_35:
	barrier.sync 	0;
	setp.eq.s32 	%p36, %r160, -1;
	or.pred  	%p38, %p23, %p36;
	@%p38 bra 	$L__BB0_39;
	st.global.u32 	[%rd9], %r160;
	setp.eq.s16 	%p39, %rs37, 0;
	@%p39 bra 	$L__BB0_38;
	mov.b16 	%rs16, 1;
	st.global.u8 	[%rd8+8], %rs16;
	mov.b32 	%r106, -1;
	st.global.u32 	[%rd8], %r106;
	st.global.u32 	[%rd8+4], %r106;
	st.global.u32 	[%rd8+-4], %r106;
	bra.uni 	$L__BB0_39;
$L__BB0_38:
	mov.b16 	%rs17, 1;
	st.global.u8 	[%rd7+12], %rs17;
	mov.b32 	%r107, -1;
	st.global.u32 	[%rd7+4], %r107;
	st.global.u32 	[%rd7+8], %r107;
	st.global.u32 	[%rd7], %r107;
$L__BB0_39:
	setp.ne.s64 	%p40, %rd4, 0;
	@%p40 bra 	$L__BB0_41;
	// begin inline asm
	trap;
	// end inline asm
$L__BB0_41:
	setp.ne.s32 	%p41, %r9, 0;
	barrier.sync 	0;
	@%p41 bra 	$L__BB0_44;
	// begin inline asm
	atom.add.release.gpu.u32 %r108,[%rd6],%r11;
	// end inline asm
$L__BB0_43:
	// begin inline asm
	ld.acquire.gpu.u32 %r110,[%rd6];
	// end inline asm
	xor.b32  	%r111, %r110, %r108;
	setp.gt.s32 	%p42, %r111, -1;
	@%p42 bra 	$L__BB0_43;
$L__BB0_44:
	barrier.sync 	0;
	@%p23 bra 	$L__BB0_65;
	ld.global.u32 	%r112, [x];
	add.s32 	%r113, %r112, %r3;
	ld.global.u32 	%r114, [y];
	add.s32 	%r115, %r114, %r34;
	mad.lo.s32 	%r22, %r113, %r31, %r115;
	setp.lt.s32 	%p44, %r113, 0;
	setp.ge.s32 	%p45, %r113, %r31;
	or.pred  	%p46, %p44, %p45;
	setp.lt.s32 	%p47, %r115, 0;
	setp.ge.s32 	%p48, %r115, %r31;
	or.pred  	%p49, %p47, %p48;
	or.pred  	%p51, %p46, %p49;
	@%p51 bra 	$L__BB0_50;
	ld.u8 	%rs18, [%rd34+12];
	setp.ne.s16 	%p52, %rs18, 0;
	@%p52 bra 	$L__BB0_48;
	mul.wide.s32 	%rd46, %r22, 16;
	add.s64 	%rd47, %rd3, %rd46;
	ld.u32 	%r116, [%rd34];
	st.global.u32 	[%rd47], %r116;
	ld.u32 	%r117, [%rd34+4];
	st.global.u32 	[%rd47+4], %r117;
	ld.u32 	%r118, [%rd34+8];
	st.global.u32 	[%rd47+8], %r118;
	mov.b16 	%rs19, 0;
	st.global.u8 	[%rd47+12], %rs19;
$L__BB0_48:
	ld.u8 	%rs20, [%rd36+12];
	setp.ne.s16 	%p53, %rs20, 0;
	@%p53 bra 	$L__BB0_50;
	mul.wide.s32 	%rd48, %r22, 16;
	add.s64 	%rd49, %rd2, %rd48;
	ld.u32 	%r119, [%rd36];
	st.global.u32 	[%rd49], %r119;
	ld.u32 	%r120, [%rd36+4];
	st.global.u32 	[%rd49+4], %r120;
	ld.u32 	%r121, [%rd36+8];
	st.global.u32 	[%rd49+8], %r121;
	mov.b16 	%rs21, 0;
	st.global.u8 	[%rd49+12], %rs21;
$L__BB0_50:
	ld.global.u32 	%r122, [x+4];
	add.s32 	%r123, %r122, %r3;
	ld.global.u32 	%r124, [y+4];
	add.s32 	%r125, %r124, %r34;
	mad.lo.s32 	%r23, %r123, %r31, %r125;
	setp.lt.s32 	%p54, %r123, 0;
	setp.ge.s32 	%p55, %r123, %r31;
	or.pred  	%p56, %p54, %p55;
	setp.lt.s32 	%p57, %r125, 0;
	setp.ge.s32 	%p58, %r125, %r31;
	or.pred  	%p59, %p57, %p58;
	or.pred  	%p61, %p56, %p59;
	@%p61 bra 	$L__BB0_55;
	ld.u8 	%rs22, [%rd34+28];
	setp.ne.s16 	%p62, %rs22, 0;
	@%p62 bra 	$L__BB0_53;
	mul.wide.s32 	%rd50, %r23, 16;
	add.s64 	%rd51, %rd3, %rd50;
	ld.u32 	%r126, [%rd34+16];
	st.global.u32 	[%rd51], %r126;
	ld.u32 	%r127, [%rd34+20];
	st.global.u32 	[%rd51+4], %r127;
	ld.u32 	%r128, [%rd34+24];
	st.global.u32 	[%rd51+8], %r128;
	mov.b16 	%rs23, 0;
	st.global.u8 	[%rd51+12], %rs23;
$L__BB0_53:
	ld.u8 	%rs24, [%rd36+28];
	setp.ne.s16 	%p63, %rs24, 0;
	@%p63 bra 	$L__BB0_55;
	mul.wide.s32 	%rd52, %r23, 16;
	add.s64 	%rd53, %rd2, %rd52;
	ld.u32 	%r129, [%rd36+16];
	st.global.u32 	[%rd53], %r129;
	ld.u32 	%r130, [%rd36+20];
	st.global.u32 	[%rd53+4], %r130;
	ld.u32 	%r131, [%rd36+24];
	st.global.u32 	[%rd53+8], %r131;
	mov.b16 	%rs25, 0;
	st.global.u8 	[%rd53+12], %rs25;
$L__BB0_55:
	ld.global.u32 	%r132, [x+8];
	add.s32 	%r133, %r132, %r3;
	ld.global.u32 	%r134, [y+8];
	add.s32 	%r135, %r134, %r34;
	mad.lo.s32 	%r24, %r133, %r31, %r135;
	setp.lt.s32 	%p64, %r133, 0;
	setp.ge.s32 	%p65, %r133, %r31;
	or.pred  	%p66, %p64, %p65;
	setp.lt.s32 	%p67, %r135, 0;
	setp.ge.s32 	%p68, %r135, %r31;
	or.pred  	%p69, %p67, %p68;
	or.pred  	%p71, %p66, %p69;
	@%p71 bra 	$L__BB0_60;
	ld.u8 	%rs26, [%rd34+44];
	setp.ne.s16 	%p72, %rs26, 0;
	@%p72 bra 	$L__BB0_58;
	mul.wide.s32 	%rd54, %r24, 16;
	add.s64 	%rd55, %rd3, %rd54;
	ld.u32 	%r136, [%rd34+32];
	st.global.u32 	[%rd55], %r136;
	ld.u32 	%r137, [%rd34+36];
	st.global.u32 	[%rd55+4], %r137;
	ld.u32 	%r138, [%rd34+40];
	st.global.u32 	[%rd55+8], %r138;
	mov.b16 	%rs27, 0;
	st.global.u8 	[%rd55+12], %rs27;
$L__BB0_58:
	ld.u8 	%rs28, [%rd36+44];
	setp.ne.s16 	%p73, %rs28, 0;
	@%p73 bra 	$L__BB0_60;
	mul.wide.s32 	%rd56, %r24, 16;
	add.s64 	%rd57, %rd2, %rd56;
	ld.u32 	%r139, [%rd36+32];
	st.global.u32 	[%rd57], %r139;
	ld.u32 	%r140, [%rd36+36];
	st.global.u32 	[%rd57+4], %r140;
	ld.u32 	%r141, [%rd36+40];
	st.global.u32 	[%rd57+8], %r141;
	mov.b16 	%rs29, 0;
	st.global.u8 	[%rd57+12], %rs29;
$L__BB0_60:
	ld.global.u32 	%r142, [x+12];
	add.s32 	%r143, %r142, %r3;
	ld.global.u32 	%r144, [y+12];
	add.s32 	%r145, %r144, %r34;
	mad.lo.s32 	%r25, %r143, %r31, %r145;
	setp.lt.s32 	%p74, %r143, 0;
	setp.ge.s32 	%p75, %r143, %r31;
	or.pred  	%p76, %p74, %p75;
	setp.lt.s32 	%p77, %r145, 0;
	setp.ge.s32 	%p78, %r145, %r31;
	or.pred  	%p79, %p77, %p78;
	or.pred  	%p81, %p76, %p79;
	@%p81 bra 	$L__BB0_65;
	ld.u8 	%rs30, [%rd34+60];
	setp.ne.s16 	%p82, %rs30, 0;
	@%p82 bra 	$L__BB0_63;
	mul.wide.s32 	%rd58, %r25, 16;
	add.s64 	%rd59, %rd3, %rd58;
	ld.u32 	%r146, [%rd34+48];
	st.global.u32 	[%rd59], %r146;
	ld.u32 	%r147, [%rd34+52];
	st.global.u32 	[%rd59+4], %r147;
	ld.u32 	%r148, [%rd34+56];
	st.global.u32 	[%rd59+8], %r148;
	mov.b16 	%rs31, 0;
	st.global.u8 	[%rd59+12], %rs31;
$L__BB0_63:
	ld.u8 	%rs32, [%rd36+60];
	setp.ne.s16 	%p83, %rs32, 0;
	@%p83 bra 	$L__BB0_65;
	mul.wide.s32 	%rd60, %r25, 16;
	add.s64 	%rd61, %rd2, %rd60;
	ld.u32 	%r149, [%rd36+48];
	st.global.u32 	[%rd61], %r149;
	ld.u32 	%r150, [%rd36+52];
	st.global.u32 	[%rd61+4], %r150;
	ld.u32 	%r151, [%rd36+56];
	st.global.u32 	[%rd61+8], %r151;
	mov.b16 	%rs33, 0;
	st.global.u8 	[%rd61+12], %rs33;
$L__BB0_65:
	setp.ne.s64 	%p84, %rd4, 0;
	@%p84 bra 	$L__BB0_67;
	// begin inline asm
	trap;
	// end inline asm
$L__BB0_67:
	setp.ne.s32 	%p85, %r9, 0;
	barrier.sync 	0;
	@%p85 bra 	$L__BB0_70;
	// begin inline asm
	atom.add.release.gpu.u32 %r152,[%rd6],%r11;
	// end inline asm
$L__BB0_69:
	// begin inline asm
	ld.acquire.gpu.u32 %r154,[%rd6];
	// end inline asm
	xor.b32  	%r155, %r154, %r152;
	setp.gt.s32 	%p86, %r155, -1;
	@%p86 bra 	$L__BB0_69;
$L__BB0_70:
	barrier.sync 	0;
	@%p23 bra 	$L__BB0_75;
	setp.ne.s32 	%p88, %r3, %r12;
	@%p88 bra 	$L__BB0_73;
	mov.b16 	%rs34, 1;
	st.global.u8 	[%rd7+12], %rs34;
	mov.b32 	%r156, -1;
	st.global.u32 	[%rd7+4], %r156;
	st.global.u32 	[%rd7+8], %r156;
	st.global.u32 	[%rd7], %r156;
$L__BB0_73:
	setp.ne.s32 	%p89, %r34, %r12;
	@%p89 bra 	$L__BB0_75;
	mov.b16 	%rs35, 1;
	st.global.u8 	[%rd8+8], %rs35;
	mov.b32 	%r157, -1;
	st.global.u32 	[%rd8], %r157;
	st.global.u32 	[%rd8+4], %r157;
	st.global.u32 	[%rd8+-4], %r157;
$L__BB0_75:
	add.s32 	%r158, %r14, 1;
	setp.ne.s32 	%p90, %r14, %r13;
	@%p90 bra 	$L__BB0_12;
$L__BB0_76:
	ret;

}


// ===== COMPILED SASS (sm_100) =====

	.target	sm_100

	.elftype	@"ET_EXEC"


//--------------------- .note.nv.tkinfo           --------------------------
	.section	.note.nv.tkinfo,"",@"SHT_NOTE"
	.sectionflags	@"SHF_NOTE_NV_TKINFO"
	.tkinfo
        /*0018*/ 	.word	0x00000002
        /*0030*/ 	.string	""
        /*0030*/ 	.string	"ptxas"
        /*0030*/ 	.string	"Cuda compilation tools, release 13.0, V13.0.88"
        /*0030*/ 	.string	"Build cuda_13.0.r13.0/compiler.36424714_0"
        /*0030*/ 	.string	"-arch sm_100 -m 64 "



//--------------------- .note.nv.cuinfo           --------------------------
	.section	.note.nv.cuinfo,"",@"SHT_NOTE"
	.sectionflags	@"SHF_NOTE_NV_CUINFO"
        /*0018*/ 	.short	0x0002
        /*001a*/ 	.short	0x0064
        /*001c*/ 	.short	0x0082
	.zero		2


//--------------------- .nv.info                  --------------------------
	.section	.nv.info,"",@"SHT_CUDA_INFO"
	.align	4


	//----- nvinfo : EIATTR_REGCOUNT
	.align		4
        /*0000*/ 	.byte	0x04, 0x2f
        /*0002*/ 	.short	(.L_4 - .L_3)
	.align		4
.L_3:
        /*0004*/ 	.word	index@(_Z13MeshTransposePiP4DataS1_i)
        /*0008*/ 	.word	0x00000028


	//----- nvinfo : EIATTR_FRAME_SIZE
	.align		4
.L_4:
        /*000c*/ 	.byte	0x04, 0x11
        /*000e*/ 	.short	(.L_6 - .L_5)
	.align		4
.L_5:
        /*0010*/ 	.word	index@(_Z13MeshTransposePiP4DataS1_i)
        /*0014*/ 	.word	0x00000000


	//----- nvinfo : EIATTR_MIN_STACK_SIZE
	.align		4
.L_6:
        /*0018*/ 	.byte	0x04, 0x12
        /*001a*/ 	.short	(.L_8 - .L_7)
	.align		4
.L_7:
        /*001c*/ 	.word	index@(_Z13MeshTransposePiP4DataS1_i)
        /*0020*/ 	.word	0x00000000
.L_8:


//--------------------- .nv.compat                --------------------------
	.section	.nv.compat,"",@"SHT_CUDA_COMPAT_INFO"
	.align	4
        /*0000*/ 	.byte	0x02, 0x09, 0x00, 0x00, 0x02, 0x02, 0x01, 0x00, 0x02, 0x05, 0x05, 0x00, 0x03, 0x07, 0x01, 0x01
        /*0010*/ 	.byte	0x02, 0x03, 0x00, 0x00, 0x02, 0x06, 0x01, 0x00, 0x04, 0x0b, 0x08, 0x00, 0x09, 0x00, 0x00, 0x00
        /*0020*/ 	.byte	0x00, 0x00, 0x00, 0x00


//--------------------- .nv.info._Z13MeshTransposePiP4DataS1_i --------------------------
	.section	.nv.info._Z13MeshTransposePiP4DataS1_i,"",@"SHT_CUDA_INFO"
	.sectionflags	@""
	.align	4


	//----- nvinfo : EIATTR_CUDA_API_VERSION
	.align		4
        /*0000*/ 	.byte	0x04, 0x37
        /*0002*/ 	.short	(.L_10 - .L_9)
.L_9:
        /*0004*/ 	.word	0x00000082


	//----- nvinfo : EIATTR_KPARAM_INFO
	.align		4
.L_10:
        /*0008*/ 	.byte	0x04, 0x17
        /*000a*/ 	.short	(.L_12 - .L_11)
.L_11:
        /*000c*/ 	.word	0x00000000
        /*0010*/ 	.short	0x0003
        /*0012*/ 	.short	0x0018
        /*0014*/ 	.byte	0x00, 0xf0, 0x11, 0x00


	//----- nvinfo : EIATTR_KPARAM_INFO
	.align		4
.L_12:
        /*0018*/ 	.byte	0x04, 0x17
        /*001a*/ 	.short	(.L_14 - .L_13)
.L_13:
        /*001c*/ 	.word	0x00000000
        /*0020*/ 	.short	0x0002
        /*0022*/ 	.short	0x0010
        /*0024*/ 	.byte	0x00, 0xf5, 0x21, 0x00


	//----- nvinfo : EIATTR_KPARAM_INFO
	.align		4
.L_14:
        /*0028*/ 	.byte	0x04, 0x17
        /*002a*/ 	.short	(.L_16 - .L_15)
.L_15:
        /*002c*/ 	.word	0x00000000
        /*0030*/ 	.short	0x0001
        /*0032*/ 	.short	0x0008
        /*0034*/ 	.byte	0x00, 0xf5, 0x21, 0x00


	//----- nvinfo : EIATTR_KPARAM_INFO
	.align		4
.L_16:
        /*0038*/ 	.byte	0x04, 0x17
        /*003a*/ 	.short	(.L_18 - .L_17)
.L_17:
        /*003c*/ 	.word	0x00000000
        /*0040*/ 	.short	0x0000
        /*0042*/ 	.short	0x0000
        /*0044*/ 	.byte	0x00, 0xf5, 0x21, 0x00


	//----- nvinfo : EIATTR_SPARSE_MMA_MASK
	.align		4
.L_18:
        /*0048*/ 	.byte	0x03, 0x50
        /*004a*/ 	.short	0x0000


	//----- nvinfo : EIATTR_MAXREG_COUNT
	.align		4
        /*004c*/ 	.byte	0x03, 0x1b
        /*004e*/ 	.short	0x00ff


	//----- nvinfo : EIATTR_NUM_BARRIERS
	.align		4
        /*0050*/ 	.byte	0x02, 0x4c
        /*0052*/ 	.byte	0x01
	.zero		1


	//----- nvinfo : EIATTR_EXTERNS
	.align		4
        /*0054*/ 	.byte	0x04, 0x0f
        /*0056*/ 	.short	(.L_20 - .L_19)


	//   ....[0]....
	.align		4
.L_19:
        /*0058*/ 	.word	index@(malloc)


	//----- nvinfo : EIATTR_MERCURY_ISA_VERSION
	.align		4
.L_20:
        /*005c*/ 	.byte	0x03, 0x5f
        /*005e*/ 	.short	0x0101


	//----- nvinfo : EIATTR_INT_WARP_WIDE_INSTR_OFFSETS
	.align		4
        /*0060*/ 	.byte	0x04, 0x31
        /*0062*/ 	.short	(.L_22 - .L_21)


	//   ....[0]....
.L_21:
        /*0064*/ 	.word	0x00000540


	//   ....[1]....
        /*0068*/ 	.word	0x000006c0


	//   ....[2]....
        /*006c*/ 	.word	0x00000de0


	//   ....[3]....
        /*0070*/ 	.word	0x00000f90


	//   ....[4]....
        /*0074*/ 	.word	0x00001700


	//   ....[5]....
        /*0078*/ 	.word	0x00001810


	//   ....[6]....
        /*007c*/ 	.word	0x00001a50


	//   ....[7]....
        /*0080*/ 	.word	0x00001b60


	//   ....[8]....
        /*0084*/ 	.word	0x00002590


	//   ....[9]....
        /*0088*/ 	.word	0x000026a0


	//----- nvinfo : EIATTR_COOP_GROUP_MASK_REGIDS
	.align		4
.L_22:
        /*008c*/ 	.byte	0x04, 0x29
        /*008e*/ 	.short	(.L_24 - .L_23)


	//   ....[0]....
.L_23:
        /*0090*/ 	.word	0xffffffff


	//   ....[1]....
        /*0094*/ 	.word	0xffffffff


	//   ....[2]....
        /*0098*/ 	.word	0xffffffff


	//   ....[3]....
        /*009c*/ 	.word	0xffffffff


	//   ....[4]....
        /*00a0*/ 	.word	0xffffffff


	//   ....[5]....
        /*00a4*/ 	.word	0xffffffff


	//   ....[6]....
        /*00a8*/ 	.word	0xffffffff


	//   ....[7]....
        /*00ac*/ 	.word	0xffffffff


	//   ....[8]....
        /*00b0*/ 	.word	0xffffffff


	//   ....[9]....
        /*00b4*/ 	.word	0xffffffff


	//   ....[10]....
        /*00b8*/ 	.word	0x0500000f


	//   ....[11]....
        /*00bc*/ 	.word	0x0500000f


	//   ....[12]....
        /*00c0*/ 	.word	0x0500000f


	//   ....[13]....
        /*00c4*/ 	.word	0x0500000f


	//   ....[14]....
        /*00c8*/ 	.word	0x0500000f


	//   ....[15]....
        /*00cc*/ 	.word	0x0500000f


	//   ....[16]....
        /*00d0*/ 	.word	0x0500000f


	//   ....[17]....
        /*00d4*/ 	.word	0x0500000f


	//   ....[18]....
        /*00d8*/ 	.word	0x0500000f


	//----- nvinfo : EIATTR_COOP_GROUP_INSTR_OFFSETS
	.align		4
.L_24:
        /*00dc*/ 	.byte	0x04, 0x28
        /*00de*/ 	.short	(.L_26 - .L_25)


	//   ....[0]....
.L_25:
        /*00e0*/ 	.word	0x000004b0


	//   ....[1]....
        /*00e4*/ 	.word	0x00000770


	//   ....[2]....
        /*00e8*/ 	.word	0x00000da0


	//   ....[3]....
        /*00ec*/ 	.word	0x00001040


	//   ....[4]....
        /*00f0*/ 	.word	0x000016c0


	//   ....[5]....
        /*00f4*/ 	.word	0x000018d0


	//   ....[6]....
        /*00f8*/ 	.word	0x00001a10


	//   ....[7]....
        /*00fc*/ 	.word	0x00001c10


	//   ....[8]....
        /*0100*/ 	.word	0x00002550


	//   ....[9]....
        /*0104*/ 	.word	0x00002750


	//   ....[10]....
        /*0108*/ 	.word	0x00002990


	//   ....[11]....
        /*010c*/ 	.word	0x00002a50


	//   ....[12]....
        /*0110*/ 	.word	0x00002b10


	//   ....[13]....
        /*0114*/ 	.word	0x00002bd0


	//   ....[14]....
        /*0118*/ 	.word	0x00002c90


	//   ....[15]....
        /*011c*/ 	.word	0x00002d50


	//   ....[16]....
        /*0120*/ 	.word	0x00002e10


	//   ....[17]....
        /*0124*/ 	.word	0x00002ed0


	//   ....[18]....
        /*0128*/ 	.word	0x00002f90


	//----- nvinfo : EIATTR_VRC_CTA_INIT_COUNT
	.align		4
.L_26:
        /*012c*/ 	.byte	0x02, 0x4a
	.zero		1
	.zero		1


	//----- nvinfo : EIATTR_SYSCALL_OFFSETS
	.align		4
        /*0130*/ 	.byte	0x04, 0x46
        /*0132*/ 	.short	(.L_28 - .L_27)


	//   ....[0]....
.L_27:
        /*0134*/ 	.word	0x00000a30


	//   ....[1]....
        /*0138*/ 	.word	0x00000bd0


	//----- nvinfo : EIATTR_EXIT_INSTR_OFFSETS
	.align		4
.L_28:
        /*013c*/ 	.byte	0x04, 0x1c
        /*013e*/ 	.short	(.L_30 - .L_29)


	//   ....[0]....
.L_29:
        /*0140*/ 	.word	0x00000790


	//   ....[1]....
        /*0144*/ 	.word	0x000028f0


	//----- nvinfo : EIATTR_CRS_STACK_SIZE
	.align		4
.L_30:
        /*0148*/ 	.byte	0x04, 0x1e
        /*014a*/ 	.short	(.L_32 - .L_31)
.L_31:
        /*014c*/ 	.word	0x00000000


	//----- nvinfo : EIATTR_CBANK_PARAM_SIZE
	.align		4
.L_32:
        /*0150*/ 	.byte	0x03, 0x19
        /*0152*/ 	.short	0x001c


	//----- nvinfo : EIATTR_PARAM_CBANK
	.align		4
        /*0154*/ 	.byte	0x04, 0x0a
        /*0156*/ 	.short	(.L_34 - .L_33)
	.align		4
.L_33:
        /*0158*/ 	.word	index@(.nv.constant0._Z13MeshTransposePiP4DataS1_i)
        /*015c*/ 	.short	0x0380
        /*015e*/ 	.short	0x001c


	//----- nvinfo : EIATTR_SW_WAR
	.align		4
.L_34:
        /*0160*/ 	.byte	0x04, 0x36
        /*0162*/ 	.short	(.L_36 - .L_35)
.L_35:
        /*0164*/ 	.word	0x00000008
.L_36:


//--------------------- .nv.callgraph             --------------------------
	.section	.nv.callgraph,"",@"SHT_CUDA_CALLGRAPH"
	.align	4
	.sectionentsize	8
	.align		4
        /*0000*/ 	.word	0x00000000
	.align		4
        /*0004*/ 	.word	0xffffffff
	.align		4
        /*0008*/ 	.word	index@(_Z13MeshTransposePiP4DataS1_i)
	.align		4
        /*000c*/ 	.word	index@(malloc)
	.align		4
        /*0010*/ 	.word	0x00000000
	.align		4
        /*0014*/ 	.word	0xfffffffe
	.align		4
        /*0018*/ 	.word	0x00000000
	.align		4
        /*001c*/ 	.word	0xfffffffd
	.align		4
        /*0020*/ 	.word	0x00000000
	.align		4
        /*0024*/ 	.word	0xfffffffc


//--------------------- .nv.constant4             --------------------------
	.section	.nv.constant4,"a",@progbits
	.align	8
	.align		8
.nv.constant4:
        /*0000*/ 	.dword	malloc
	.align		8
        /*0008*/ 	.dword	x
	.align		8
        /*0010*/ 	.dword	y
	.align		8
        /*0018*/ 	.dword	global_thread_counter


//--------------------- .text._Z13MeshTransposePiP4DataS1_i --------------------------
	.section	.text._Z13MeshTransposePiP4DataS1_i,"ax",@progbits
	.align	128
        .global         _Z13MeshTransposePiP4DataS1_i
        .type           _Z13MeshTransposePiP4DataS1_i,@function
        .size           _Z13MeshTransposePiP4DataS1_i,(.L_x_82 - _Z13MeshTransposePiP4DataS1_i)
        .other          _Z13MeshTransposePiP4DataS1_i,@"STO_CUDA_ENTRY STV_DEFAULT"
_Z13MeshTransposePiP4DataS1_i:
.text._Z13MeshTransposePiP4DataS1_i:
[----:B------:R-:W0:Y:S01]  /*0000*/  LDC R1, c[0x0][0x37c] ;  /* 0x0000df00ff017b82 */ /* 0x000e220000000800 */
[----:B------:R-:W1:Y:S01]  /*0010*/  S2R R3, SR_CTAID.X ;  /* 0x0000000000037919 */ /* 0x000e620000002500 */
[----:B------:R-:W1:Y:S06]  /*0020*/  LDCU UR4, c[0x0][0x360] ;  /* 0x00006c00ff0477ac */ /* 0x000e6c0008000800 */
[----:B------:R-:W2:Y:S01]  /*0030*/  LDC R0, c[0x0][0x398] ;  /* 0x0000e600ff007b82 */ /* 0x000ea20000000800 */
[----:B------:R-:W-:Y:S01]  /*0040*/  BSSY.RECONVERGENT B0, `(.L_x_0) ;  /* 0x000003b000007945 */ /* 0x000fe20003800200 */
[----:B------:R-:W1:Y:S01]  /*0050*/  S2R R6, SR_TID.X ;  /* 0x0000000000067919 */ /* 0x000e620000002100 */
[----:B------:R-:W3:Y:S01]  /*0060*/  LDCU UR5, c[0x0][0x364] ;  /* 0x00006c80ff0577ac */ /* 0x000ee20008000800 */
[----:B------:R-:W3:Y:S01]  /*0070*/  S2R R2, SR_CTAID.Y ;  /* 0x0000000000027919 */ /* 0x000ee20000002600 */
[----:B------:R-:W4:Y:S01]  /*0080*/  LDCU.64 UR36, c[0x0][0x358] ;  /* 0x00006b00ff2477ac */ /* 0x000f220008000a00 */
[----:B------:R-:W3:Y:S01]  /*0090*/  S2R R7, SR_TID.Y ;  /* 0x0000000000077919 */ /* 0x000ee20000002200 */
[----:B-1----:R-:W-:Y:S01]  /*00a0*/  IMAD R26, R3, UR4, R6 ;  /* 0x00000004031a7c24 */ /* 0x002fe2000f8e0206 */
[----:B------:R-:W-:-:S05]  /*00b0*/  CS2R.32 R27, SR_CgaSize ;  /* 0x00000000001b7805 */ /* 0x000fca0000008a00 */
[----:B------:R-:W-:-:S05]  /*00c0*/  IMAD R27, R27, -0xa0, RZ ;  /* 0xffffff601b1b7824 */ /* 0x000fca00078e02ff */
[----:B------:R-:W-:-:S14]  /*00d0*/  R2UR UR4, R27 ;  /* 0x000000001b0472ca */ /* 0x000fdc00000e0000 */
[----:B------:R-:W1:Y:S01]  /*00e0*/  LDCU UR4, c[0x0][UR4+0x258] ;  /* 0x00004b00040477ac */ /* 0x000e620008000800 */
[----:B--2---:R-:W-:Y:S02]  /*00f0*/  IMAD R14, R26, R0, RZ ;  /* 0x000000001a0e7224 */ /* 0x004fe400078e02ff */
[----:B---3--:R-:W-:Y:S01]  /*0100*/  IMAD R27, R2, UR5, R7 ;  /* 0x00000005021b7c24 */ /* 0x008fe2000f8e0207 */
[----:B------:R-:W-:-:S05]  /*0110*/  CS2R.32 R16, SR_CgaSize ;  /* 0x0000000000107805 */ /* 0x000fca0000008a00 */
[----:B------:R-:W-:-:S05]  /*0120*/  IMAD R16, R16, -0xa0, RZ ;  /* 0xffffff6010107824 */ /* 0x000fca00078e02ff */
[----:B------:R-:W-:-:S14]  /*0130*/  R2UR UR5, R16 ;  /* 0x00000000100572ca */ /* 0x000fdc00000e0000 */
[----:B------:R-:W2:Y:S01]  /*0140*/  LDCU UR5, c[0x0][UR5+0x254] ;  /* 0x00004a80050577ac */ /* 0x000ea20008000800 */
[----:B------:R-:W-:Y:S01]  /*0150*/  IMAD.IADD R16, R27, 0x1, R14 ;  /* 0x000000011b107824 */ /* 0x000fe200078e020e */
[----:B------:R-:W-:-:S04]  /*0160*/  VIMNMX R15, PT, PT, R26, R27, !PT ;  /* 0x0000001b1a0f7248 */ /* 0x000fc80007fe0100 */
[----:B------:R-:W-:-:S13]  /*0170*/  ISETP.GE.AND P0, PT, R15, R0, PT ;  /* 0x000000000f00720c */ /* 0x000fda0003f06270 */
[----:B012-4-:R-:W-:Y:S05]  /*0180*/  @P0 BRA `(.L_x_1) ;  /* 0x0000000000980947 */ /* 0x017fea0003800000 */
[----:B------:R-:W0:Y:S01]  /*0190*/  LDC.64 R10, c[0x0][0x388] ;  /* 0x0000e200ff0a7b82 */ /* 0x000e220000000a00 */
[----:B------:R-:W-:Y:S01]  /*01a0*/  ISETP.GE.U32.AND P0, PT, R27, R26, PT ;  /* 0x0000001a1b00720c */ /* 0x000fe20003f06070 */
[----:B------:R-:W-:Y:S02]  /*01b0*/  IMAD.MOV.U32 R18, RZ, RZ, 0x1 ;  /* 0x00000001ff127424 */ /* 0x000fe400078e00ff */
[----:B------:R-:W-:Y:S01]  /*01c0*/  IMAD.MOV.U32 R23, RZ, RZ, -0x1 ;  /* 0xffffffffff177424 */ /* 0x000fe200078e00ff */
[----:B------:R-:W-:-:S03]  /*01d0*/  ISETP.LT.OR P0, PT, R26, 0x1, P0 ;  /* 0x000000011a00780c */ /* 0x000fc60000701670 */
[----:B------:R-:W1:Y:S08]  /*01e0*/  LDC.64 R4, c[0x0][0x390] ;  /* 0x0000e400ff047b82 */ /* 0x000e700000000a00 */
[----:B------:R-:W2:Y:S01]  /*01f0*/  LDC.64 R8, c[0x0][0x380] ;  /* 0x0000e000ff087b82 */ /* 0x000ea20000000a00 */
[----:B0-----:R-:W-:-:S05]  /*0200*/  IMAD.WIDE R10, R16, 0x10, R10 ;  /* 0x00000010100a7825 */ /* 0x001fca00078e020a */
[----:B------:R-:W-:Y:S01]  /*0210*/  STG.E.U8 desc[UR36][R10.64+0xc], R18 ;  /* 0x00000c120a007986 */ /* 0x000fe2000c101124 */
[----:B-1----:R-:W-:-:S03]  /*0220*/  IMAD.WIDE R12, R16, 0x10, R4 ;  /* 0x00000010100c7825 */ /* 0x002fc600078e0204 */
[----:B------:R-:W-:Y:S04]  /*0230*/  STG.E desc[UR36][R10.64+0x4], R23 ;  /* 0x000004170a007986 */ /* 0x000fe8000c101924 */
[----:B------:R-:W-:Y:S01]  /*0240*/  STG.E desc[UR36][R10.64+0x8], R23 ;  /* 0x000008170a007986 */ /* 0x000fe2000c101924 */
[----:B--2---:R-:W-:-:S03]  /*0250*/  IMAD.WIDE R8, R16, 0x4, R8 ;  /* 0x0000000410087825 */ /* 0x004fc600078e0208 */
[----:B------:R-:W-:Y:S04]  /*0260*/  STG.E desc[UR36][R10.64], R23 ;  /* 0x000000170a007986 */ /* 0x000fe8000c101924 */
[----:B------:R-:W-:Y:S04]  /*0270*/  STG.E desc[UR36][R12.64+0x4], R23 ;  /* 0x000004170c007986 */ /* 0x000fe8000c101924 */
[----:B------:R-:W-:Y:S04]  /*0280*/  STG.E desc[UR36][R12.64+0x8], R23 ;  /* 0x000008170c007986 */ /* 0x000fe8000c101924 */
[----:B------:R-:W-:Y:S04]  /*0290*/  STG.E desc[UR36][R12.64], R23 ;  /* 0x000000170c007986 */ /* 0x000fe8000c101924 */
[----:B------:R0:W-:Y:S04]  /*02a0*/  STG.E.U8 desc[UR36][R12.64+0xc], R18 ;  /* 0x00000c120c007986 */ /* 0x0001e8000c101124 */
[----:B------:R-:W2:Y:S01]  /*02b0*/  @!P0 LDG.E R17, desc[UR36][R8.64] ;  /* 0x0000002408118981 */ /* 0x000ea2000c1e1900 */
[----:B------:R-:W-:-:S02]  /*02c0*/  ISETP.GE.AND P1, PT, R26, RZ, PT ;  /* 0x000000ff1a00720c */ /* 0x000fc40003f26270 */
[----:B------:R-:W-:Y:S02]  /*02d0*/  VIADDMNMX.U32 R21, R0, 0xffffffff, R27, PT ;  /* 0xffffffff00157846 */ /* 0x000fe4000380001b */
[----:B------:R-:W-:Y:S02]  /*02e0*/  @!P0 IADD3 R19, PT, PT, R27, -R0, R14 ;  /* 0x800000001b138210 */ /* 0x000fe40007ffe00e */
[----:B------:R-:W-:-:S03]  /*02f0*/  ISETP.LE.U32.OR P1, PT, R21, R26, !P1 ;  /* 0x0000001a1500720c */ /* 0x000fc60004f23470 */
[----:B------:R-:W-:-:S05]  /*0300*/  @!P0 IMAD.WIDE.U32 R4, R19, 0x10, R4 ;  /* 0x0000001013048825 */ /* 0x000fca00078e0004 */
[----:B------:R1:W-:Y:S04]  /*0310*/  @!P0 STG.E desc[UR36][R4.64+0x4], R27 ;  /* 0x0000041b04008986 */ /* 0x0003e8000c101924 */
[----:B------:R1:W-:Y:S01]  /*0320*/  @!P0 STG.E desc[UR36][R4.64+0x8], R26 ;  /* 0x0000081a04008986 */ /* 0x0003e2000c101924 */
[----:B0-----:R-:W0:Y:S03]  /*0330*/  @!P1 LDC.64 R18, c[0x0][0x388] ;  /* 0x0000e200ff129b82 */ /* 0x001e260000000a00 */
[----:B------:R1:W-:Y:S04]  /*0340*/  @!P0 STG.E.U8 desc[UR36][R4.64+0xc], RZ ;  /* 0x00000cff04008986 */ /* 0x0003e8000c101124 */
[----:B--2---:R1:W-:Y:S04]  /*0350*/  @!P0 STG.E desc[UR36][R4.64], R17 ;  /* 0x0000001104008986 */ /* 0x0043e8000c101924 */
[----:B------:R-:W2:Y:S01]  /*0360*/  @!P1 LDG.E R13, desc[UR36][R8.64] ;  /* 0x00000024080d9981 */ /* 0x000ea2000c1e1900 */
[----:B------:R-:W-:-:S04]  /*0370*/  @!P1 IADD3 R11, P0, PT, R27, R14, RZ ;  /* 0x0000000e1b0b9210 */ /* 0x000fc80007f1e0ff */
[----:B------:R-:W-:Y:S02]  /*0380*/  @!P1 LEA.HI.X.SX32 R14, R14, RZ, 0x1, P0 ;  /* 0x000000ff0e0e9211 */ /* 0x000fe400000f0eff */
[----:B0-----:R-:W-:-:S04]  /*0390*/  @!P1 LEA R10, P0, R11, R18, 0x4 ;  /* 0x000000120b0a9211 */ /* 0x001fc800078020ff */
[----:B------:R-:W-:-:S05]  /*03a0*/  @!P1 LEA.HI.X R11, R11, R19, R14, 0x4, P0 ;  /* 0x000000130b0b9211 */ /* 0x000fca00000f240e */
[----:B------:R1:W-:Y:S04]  /*03b0*/  @!P1 STG.E desc[UR36][R10.64+-0xc], R27 ;  /* 0xfffff41b0a009986 */ /* 0x0003e8000c101924 */
[----:B------:R1:W-:Y:S04]  /*03c0*/  @!P1 STG.E desc[UR36][R10.64+-0x8], R26 ;  /* 0xfffff81a0a009986 */ /* 0x0003e8000c101924 */
[----:B------:R1:W-:Y:S04]  /*03d0*/  @!P1 STG.E.U8 desc[UR36][R10.64+-0x4], RZ ;  /* 0xfffffcff0a009986 */ /* 0x0003e8000c101124 */
[----:B--2---:R1:W-:Y:S02]  /*03e0*/  @!P1 STG.E desc[UR36][R10.64+-0x10], R13 ;  /* 0xfffff00d0a009986 */ /* 0x0043e4000c101924 */
.L_x_1:
[----:B------:R-:W-:Y:S05]  /*03f0*/  BSYNC.RECONVERGENT B0 ;  /* 0x0000000000007941 */ /* 0x000fea0003800200 */
.L_x_0:
[----:B------:R-:W-:Y:S01]  /*0400*/  UISETP.NE.U32.AND UP0, UPT, UR4, URZ, UPT ;  /* 0x000000ff0400728c */ /* 0x000fe2000bf05070 */
[----:B------:R-:W-:Y:S01]  /*0410*/  ISETP.GE.AND P0, PT, R15, R0, PT ;  /* 0x000000000f00720c */ /* 0x000fe20003f06270 */
[----:B-1----:R-:W-:Y:S02]  /*0420*/  IMAD.U32 R4, RZ, RZ, UR4 ;  /* 0x00000004ff047e24 */ /* 0x002fe4000f8e00ff */
[----:B------:R-:W-:Y:S01]  /*0430*/  UISETP.NE.AND.EX UP0, UPT, UR5, URZ, UPT, UP0 ;  /* 0x000000ff0500728c */ /* 0x000fe2000bf05300 */
[----:B------:R-:W-:Y:S01]  /*0440*/  P2R R30, PR, RZ, 0x1 ;  /* 0x00000001ff1e7803 */ /* 0x000fe20000000000 */
[----:B------:R-:W-:-:S07]  /*0450*/  IMAD.U32 R5, RZ, RZ, UR5 ;  /* 0x00000005ff057e24 */ /* 0x000fce000f8e00ff */
[----:B------:R-:W-:Y:S05]  /*0460*/  BRA.U UP0, `(.L_x_2) ;  /* 0x0000000100047547 */ /* 0x000fea000b800000 */
[----:B------:R-:W-:Y:S05]  /*0470*/  BPT.TRAP 0x1 ;  /* 0x000000040000795c */ /* 0x000fea0000300000 */
.L_x_2:
[----:B------:R-:W0:Y:S01]  /*0480*/  S2R R9, SR_TID.Z ;  /* 0x0000000000097919 */ /* 0x000e220000002300 */
[----:B------:R-:W-:Y:S01]  /*0490*/  IMAD.IADD R6, R6, 0x1, R7 ;  /* 0x0000000106067824 */ /* 0x000fe200078e0207 */
[----:B------:R-:W-:Y:S01]  /*04a0*/  BSSY B0, `(.L_x_3) ;  /* 0x000002a000007945 */ /* 0x000fe20003800000 */
[----:B------:R-:W-:Y:S03]  /*04b0*/  BAR.SYNC.DEFER_BLOCKING 0x0 ;  /* 0x0000000000007b1d */ /* 0x000fe60000010000 */
[----:B0-----:R-:W-:-:S13]  /*04c0*/  LOP3.LUT P0, RZ, R6, RZ, R9, 0xfa, !PT ;  /* 0x000000ff06ff7212 */ /* 0x001fda000780fa09 */
[----:B------:R-:W-:Y:S05]  /*04d0*/  @P0 BRA `(.L_x_4) ;  /* 0x0000000000980947 */ /* 0x000fea0003800000 */
[----:B------:R-:W0:Y:S01]  /*04e0*/  S2R R7, SR_CTAID.Z ;  /* 0x0000000000077919 */ /* 0x000e220000002700 */
[----:B------:R-:W1:Y:S01]  /*04f0*/  LDCU UR4, c[0x0][0x370] ;  /* 0x00006e00ff0477ac */ /* 0x000e620008000800 */
[----:B------:R-:W-:Y:S01]  /*0500*/  IMAD.IADD R6, R3, 0x1, R2 ;  /* 0x0000000103067824 */ /* 0x000fe200078e0202 */
[----:B------:R-:W2:Y:S01]  /*0510*/  S2R R9, SR_LANEID ;  /* 0x0000000000097919 */ /* 0x000ea20000000000 */
[----:B------:R-:W3:Y:S01]  /*0520*/  LDCU UR5, c[0x0][0x374] ;  /* 0x00006e80ff0577ac */ /* 0x000ee20008000800 */
[----:B------:R-:W4:Y:S01]  /*0530*/  LDCU UR6, c[0x0][0x378] ;  /* 0x00006f00ff0677ac */ /* 0x000f220008000800 */
[----:B------:R-:W-:Y:S02]  /*0540*/  VOTEU.ANY UR7, UPT, PT ;  /* 0x0000000000077886 */ /* 0x000fe400038e0100 */
[----:B------:R-:W2:Y:S01]  /*0550*/  FLO.U32 R8, UR7 ;  /* 0x0000000700087d00 */ /* 0x000ea200080e0000 */
[----:B-1----:R-:W-:-:S04]  /*0560*/  UIADD3 UR4, UPT, UPT, URZ, -UR4, URZ ;  /* 0x80000004ff047290 */ /* 0x002fc8000fffe0ff */
[----:B---3--:R-:W-:-:S04]  /*0570*/  UIMAD UR4, UR4, UR5, URZ ;  /* 0x00000005040472a4 */ /* 0x008fc8000f8e02ff */
[----:B----4-:R-:W-:Y:S01]  /*0580*/  UIMAD UR4, UR6, UR4, -0x7fffffff ;  /* 0x80000001060474a4 */ /* 0x010fe2000f8e0204 */
[----:B0-----:R-:W-:Y:S01]  /*0590*/  IMAD.MOV R7, RZ, RZ, -R7 ;  /* 0x000000ffff077224 */ /* 0x001fe200078e0a07 */
[----:B--2---:R-:W-:-:S04]  /*05a0*/  ISETP.EQ.U32.AND P0, PT, R8, R9, PT ;  /* 0x000000090800720c */ /* 0x004fc80003f02070 */
[----:B------:R-:W-:Y:S02]  /*05b0*/  ISETP.NE.AND P1, PT, R6, R7, PT ;  /* 0x000000070600720c */ /* 0x000fe40003f25270 */
[----:B------:R-:W0:Y:S11]  /*05c0*/  POPC R6, UR7 ;  /* 0x0000000700067d09 */ /* 0x000e360008000000 */
[----:B------:R-:W-:Y:S01]  /*05d0*/  VOTEU.ANY UP0, P1 ;  /* 0x0000000000ff7886 */ /* 0x000fe20000800100 */
[----:B------:R-:W-:-:S06]  /*05e0*/  USEL UR4, UR4, 0x1, !UP0 ;  /* 0x0000000104047887 */ /* 0x000fcc000c000000 */
[----:B0-----:R-:W-:Y:S01]  /*05f0*/  IMAD R7, R6, UR4, RZ ;  /* 0x0000000406077c24 */ /* 0x001fe2000f8e02ff */
[----:B------:R-:W-:Y:S01]  /*0600*/  @!PT LDS RZ, [RZ] ;  /* 0x00000000fffff984 */ /* 0x000fe20000000800 */
[----:B------:R-:W-:Y:S01]  /*0610*/  @!PT LDS RZ, [RZ] ;  /* 0x00000000fffff984 */ /* 0x000fe20000000800 */
[----:B------:R-:W-:Y:S01]  /*0620*/  @!PT LDS RZ, [RZ] ;  /* 0x00000000fffff984 */ /* 0x000fe20000000800 */
[----:B------:R-:W-:Y:S01]  /*0630*/  @!PT LDS RZ, [RZ] ;  /* 0x00000000fffff984 */ /* 0x000fe20000000800 */
[----:B------:R-:W-:-:S00]  /*0640*/  @P0 MEMBAR.ALL.CTA ;  /* 0x0000000000000992 */ /* 0x000fc00000008000 */
[----:B------:R-:W-:Y:S06]  /*0650*/  @P0 MEMBAR.ALL.GPU ;  /* 0x0000000000000992 */ /* 0x000fec000000a000 */
[----:B------:R-:W-:-:S00]  /*0660*/  @P0 ERRBAR ;  /* 0x00000000000009ab */ /* 0x000fc00000000000 */
[----:B------:R-:W-:Y:S06]  /*0670*/  @P0 CGAERRBAR ;  /* 0x00000000000005ab */ /* 0x000fec0000000000 */
[----:B------:R-:W2:Y:S01]  /*0680*/  @P0 ATOM.E.ADD.STRONG.GPU PT, R7, desc[UR36][R4.64+0x4], R7 ;  /* 0x800004070407098a */ /* 0x000ea200081ef124 */
[----:B------:R-:W0:Y:S02]  /*0690*/  S2R R9, SR_LTMASK ;  /* 0x0000000000097919 */ /* 0x000e240000003900 */
[----:B0-----:R-:W-:-:S06]  /*06a0*/  LOP3.LUT R9, R9, UR7, RZ, 0xc0, !PT ;  /* 0x0000000709097c12 */ /* 0x001fcc000f8ec0ff */
[----:B------:R-:W0:Y:S01]  /*06b0*/  POPC R9, R9 ;  /* 0x0000000900097309 */ /* 0x000e220000000000 */
[----:B--2---:R-:W0:Y:S02]  /*06c0*/  SHFL.IDX PT, R6, R7, R8, 0x1f ;  /* 0x00001f0807067589 */ /* 0x004e2400000e0000 */
[----:B0-----:R-:W-:-:S07]  /*06d0*/  IMAD R6, R9, UR4, R6 ;  /* 0x0000000409067c24 */ /* 0x001fce000f8e0206 */
.L_x_5:
[----:B------:R-:W2:Y:S04]  /*06e0*/  LD.E.STRONG.GPU R7, desc[UR36][R4.64+0x4] ;  /* 0x0000042404077980 */ /* 0x000ea8000c10f900 */
[----:B--2---:R-:W-:Y:S01]  /*06f0*/  CCTL.IVALL ;  /* 0x00000000ff00798f */ /* 0x004fe20002000000 */
[----:B------:R-:W-:Y:S05]  /*0700*/  YIELD ;  /* 0x0000000000007946 */ /* 0x000fea0003800000 */
[----:B------:R-:W-:-:S04]  /*0710*/  LOP3.LUT R7, R7, R6, RZ, 0x3c, !PT ;  /* 0x0000000607077212 */ /* 0x000fc800078e3cff */
[----:B------:R-:W-:-:S13]  /*0720*/  ISETP.GT.AND P0, PT, R7, -0x1, PT ;  /* 0xffffffff0700780c */ /* 0x000fda0003f04270 */
[----:B------:R-:W-:Y:S05]  /*0730*/  @P0 BRA `(.L_x_5) ;  /* 0xfffffffc00e80947 */ /* 0x000fea000383ffff */
.L_x_4:
[----:B------:R-:W-:Y:S05]  /*0740*/  BSYNC B0 ;  /* 0x0000000000007941 */ /* 0x000fea0003800000 */
.L_x_3:
[----:B------:R-:W-:-:S03]  /*0750*/  UMOV UR4, 0xffffffff ;  /* 0xffffffff00047882 */ /* 0x000fc60000000000 */
[----:B------:R-:W-:Y:S05]  /*0760*/  BRA.DIV UR4, `(.L_x_6) ;  /* 0x00000022046c7947 */ /* 0x000fea000b800000 */
[----:B------:R-:W-:Y:S06]  /*0770*/  BAR.SYNC.DEFER_BLOCKING 0x0 ;  /* 0x0000000000007b1d */ /* 0x000fec0000010000 */
.L_x_56:
[----:B------:R-:W-:-:S13]  /*0780*/  ISETP.GE.AND P0, PT, R0, -0x1, PT ;  /* 0xffffffff0000780c */ /* 0x000fda0003f06270 */
[----:B------:R-:W-:Y:S05]  /*0790*/  @!P0 EXIT ;  /* 0x000000000000894d */ /* 0x000fea0003800000 */
[----:B------:R-:W0:Y:S01]  /*07a0*/  LDCU UR4, c[0x0][0x370] ;  /* 0x00006e00ff0477ac */ /* 0x000e220008000800 */
[----:B------:R-:W1:Y:S01]  /*07b0*/  S2UR UR7, SR_CTAID.Z ;  /* 0x00000000000779c3 */ /* 0x000e620000002700 */
[----:B------:R-:W-:Y:S01]  /*07c0*/  VIADD R0, R0, 0xffffffff ;  /* 0xffffffff00007836 */ /* 0x000fe20000000000 */
[----:B------:R-:W-:Y:S01]  /*07d0*/  ISETP.GT.AND P0, PT, R26, -0x1, PT ;  /* 0xffffffff1a00780c */ /* 0x000fe20003f04270 */
[----:B------:R-:W2:Y:S01]  /*07e0*/  LDCU UR5, c[0x0][0x374] ;  /* 0x00006e80ff0577ac */ /* 0x000ea20008000800 */
[----:B------:R-:W-:Y:S02]  /*07f0*/  IMAD.IADD R2, R3, 0x1, R2 ;  /* 0x0000000103027824 */ /* 0x000fe400078e0202 */
[----:B------:R-:W-:Y:S01]  /*0800*/  VIMNMX.U32 R3, PT, PT, R27, R0, PT ;  /* 0x000000001b037248 */ /* 0x000fe20003fe0000 */
[----:B------:R-:W3:Y:S01]  /*0810*/  LDCU UR6, c[0x0][0x378] ;  /* 0x00006f00ff0677ac */ /* 0x000ee20008000800 */
[----:B------:R-:W4:Y:S01]  /*0820*/  LDC.64 R22, c[0x0][0x390] ;  /* 0x0000e400ff167b82 */ /* 0x000f220000000a00 */
[----:B------:R-:W-:Y:S01]  /*0830*/  IMAD.MOV.U32 R28, RZ, RZ, RZ ;  /* 0x000000ffff1c7224 */ /* 0x000fe200078e00ff */
[----:B------:R-:W-:-:S02]  /*0840*/  ISETP.GT.U32.AND P2, PT, R3, R26, P0 ;  /* 0x0000001a0300720c */ /* 0x000fc40000744070 */
[----:B------:R-:W-:Y:S02]  /*0850*/  ISETP.EQ.AND P0, PT, R26, R27, P0 ;  /* 0x0000001b1a00720c */ /* 0x000fe40000702270 */
[----:B------:R-:W-:Y:S02]  /*0860*/  P2R R32, PR, RZ, 0x4 ;  /* 0x00000004ff207803 */ /* 0x000fe40000000000 */
[----:B------:R-:W5:Y:S01]  /*0870*/  LDC.64 R18, c[0x0][0x388] ;  /* 0x0000e200ff127b82 */ /* 0x000f620000000a00 */
[----:B0-----:R-:W-:Y:S01]  /*0880*/  UIADD3 UR4, UPT, UPT, URZ, -UR4, URZ ;  /* 0x80000004ff047290 */ /* 0x001fe2000fffe0ff */
[----:B------:R-:W-:-:S03]  /*0890*/  P2R R31, PR, RZ, 0x1 ;  /* 0x00000001ff1f7803 */ /* 0x000fc60000000000 */
[----:B--2---:R-:W-:-:S03]  /*08a0*/  UIMAD UR4, UR4, UR5, URZ ;  /* 0x00000005040472a4 */ /* 0x004fc6000f8e02ff */
[----:B------:R-:W0:Y:S01]  /*08b0*/  LDC.64 R4, c[0x0][0x380] ;  /* 0x0000e000ff047b82 */ /* 0x000e220000000a00 */
[----:B---3--:R-:W-:Y:S02]  /*08c0*/  UIMAD UR4, UR6, UR4, -0x7fffffff ;  /* 0x80000001060474a4 */ /* 0x008fe4000f8e0204 */
[----:B-1----:R-:W-:-:S04]  /*08d0*/  UIADD3 UR7, UPT, UPT, -UR7, URZ, URZ ;  /* 0x000000ff07077290 */ /* 0x002fc8000fffe1ff */
[----:B------:R-:W-:Y:S02]  /*08e0*/  IMAD.U32 R29, RZ, RZ, UR4 ;  /* 0x00000004ff1d7e24 */ /* 0x000fe4000f8e00ff */
[----:B------:R-:W-:Y:S01]  /*08f0*/  ISETP.NE.AND P1, PT, R2, UR7, PT ;  /* 0x0000000702007c0c */ /* 0x000fe2000bf25270 */
[----:B----4-:R-:W-:-:S03]  /*0900*/  IMAD.WIDE R22, R16, 0x10, R22 ;  /* 0x0000001010167825 */ /* 0x010fc600078e0216 */
[----:B------:R-:W-:Y:S01]  /*0910*/  SEL R29, R29, 0x1, !P1 ;  /* 0x000000011d1d7807 */ /* 0x000fe20004800000 */
[----:B-----5:R-:W-:-:S04]  /*0920*/  IMAD.WIDE R18, R16, 0x10, R18 ;  /* 0x0000001010127825 */ /* 0x020fc800078e0212 */
[----:B0-----:R-:W-:-:S07]  /*0930*/  IMAD.WIDE R16, R16, 0x4, R4 ;  /* 0x0000000410107825 */ /* 0x001fce00078e0204 */
.L_x_53:
[----:B--2---:R-:W-:-:S05]  /*0940*/  CS2R.32 R4, SR_CgaSize ;  /* 0x0000000000047805 */ /* 0x004fca0000008a00 */
[----:B------:R-:W-:-:S06]  /*0950*/  IMAD R4, R4, -0xa0, RZ ;  /* 0xffffff6004047824 */ /* 0x000fcc00078e02ff */
[----:B0-----:R-:W0:Y:S01]  /*0960*/  LDC R4, c[0x0][R4+0x258] ;  /* 0x0000960004047b82 */ /* 0x001e220000000800 */
[----:B------:R-:W-:Y:S01]  /*0970*/  MOV R2, 0x0 ;  /* 0x0000000000027802 */ /* 0x000fe20000000f00 */
[----:B------:R-:W-:Y:S05]  /*0980*/  YIELD ;  /* 0x0000000000007946 */ /* 0x000fea0003800000 */
[----:B------:R-:W-:Y:S01]  /*0990*/  IMAD.MOV.U32 R5, RZ, RZ, RZ ;  /* 0x000000ffff057224 */ /* 0x000fe200078e00ff */
[----:B------:R-:W-:-:S05]  /*09a0*/  CS2R.32 R0, SR_CgaSize ;  /* 0x0000000000007805 */ /* 0x000fca0000008a00 */
[----:B------:R-:W-:-:S06]  /*09b0*/  IMAD R0, R0, -0xa0, RZ ;  /* 0xffffff6000007824 */ /* 0x000fcc00078e02ff */
[----:B-1----:R-:W1:Y:S08]  /*09c0*/  LDC R0, c[0x0][R0+0x254] ;  /* 0x0000950000007b82 */ /* 0x002e700000000800 */
[----:B----4-:R-:W2:Y:S01]  /*09d0*/  LDC.64 R2, c[0x4][R2] ;  /* 0x0100000002027b82 */ /* 0x010ea20000000a00 */
[----:B0-----:R-:W-:Y:S01]  /*09e0*/  ISETP.NE.U32.AND P0, PT, R4, RZ, PT ;  /* 0x000000ff0400720c */ /* 0x001fe20003f05070 */
[----:B------:R-:W-:-:S03]  /*09f0*/  IMAD.MOV.U32 R4, RZ, RZ, 0x40 ;  /* 0x00000040ff047424 */ /* 0x000fc600078e00ff */
[----:B-1----:R-:W-:-:S04]  /*0a00*/  ISETP.NE.AND.EX P0, PT, R0, RZ, PT, P0 ;  /* 0x000000ff0000720c */ /* 0x002fc80003f05300 */
[----:B---3--:R-:W-:-:S09]  /*0a10*/  P2R R33, PR, RZ, 0x1 ;  /* 0x00000001ff217803 */ /* 0x008fd20000000000 */
[----:B------:R-:W-:-:S07]  /*0a20*/  LEPC R20, `(.L_x_7) ;  /* 0x000000001014794e */ /* 0x000fce0000000000 */
[----:B--2---:R-:W-:Y:S05]  /*0a30*/  CALL.ABS.NOINC R2 ;  /* 0x0000000002007343 */ /* 0x004fea0003c00000 */
.L_x_7:
[----:B------:R-:W-:Y:S02]  /*0a40*/  IMAD.MOV.U32 R6, RZ, RZ, 0x4 ;  /* 0x00000004ff067424 */ /* 0x000fe400078e00ff */
[----:B------:R-:W-:Y:S02]  /*0a50*/  IMAD.MOV.U32 R7, RZ, RZ, 0x0 ;  /* 0x00000000ff077424 */ /* 0x000fe400078e00ff */
[----:B------:R-:W-:Y:S02]  /*0a60*/  IMAD.MOV.U32 R24, RZ, RZ, R4 ;  /* 0x000000ffff187224 */ /* 0x000fe400078e0004 */
[----:B------:R-:W-:Y:S02]  /*0a70*/  IMAD.MOV.U32 R25, RZ, RZ, R5 ;  /* 0x000000ffff197224 */ /* 0x000fe400078e0005 */
[----:B------:R-:W-:Y:S02]  /*0a80*/  IMAD.MOV.U32 R2, RZ, RZ, -0x1 ;  /* 0xffffffffff027424 */ /* 0x000fe400078e00ff */
[----:B------:R-:W-:Y:S01]  /*0a90*/  IMAD.MOV.U32 R3, RZ, RZ, -0x1 ;  /* 0xffffffffff037424 */ /* 0x000fe200078e00ff */
[----:B------:R0:W-:Y:S01]  /*0aa0*/  ST.E.64 desc[UR36][R24.64+-0x8], R6 ;  /* 0xfffff80618007985 */ /* 0x0001e2000c101b24 */
[----:B------:R-:W-:-:S02]  /*0ab0*/  IMAD.MOV.U32 R12, RZ, RZ, 0x1 ;  /* 0x00000001ff0c7424 */ /* 0x000fc400078e00ff */
[----:B------:R-:W-:Y:S01]  /*0ac0*/  IMAD.MOV.U32 R4, RZ, RZ, 0x40 ;  /* 0x00000040ff047424 */ /* 0x000fe200078e00ff */
[----:B------:R1:W-:Y:S01]  /*0ad0*/  ST.E.64 desc[UR36][R24.64], R2 ;  /* 0x0000000218007985 */ /* 0x0003e2000c101b24 */
[----:B------:R-:W-:-:S03]  /*0ae0*/  IMAD.MOV.U32 R5, RZ, RZ, RZ ;  /* 0x000000ffff057224 */ /* 0x000fc600078e00ff */
[----:B------:R1:W-:Y:S04]  /*0af0*/  ST.E.64 desc[UR36][R24.64+0x10], R2 ;  /* 0x0000100218007985 */ /* 0x0003e8000c101b24 */
[----:B------:R1:W-:Y:S01]  /*0b00*/  ST.E.64 desc[UR36][R24.64+0x20], R2 ;  /* 0x0000200218007985 */ /* 0x0003e2000c101b24 */
[----:B0-----:R-:W-:-:S03]  /*0b10*/  MOV R6, 0x0 ;  /* 0x0000000000067802 */ /* 0x001fc60000000f00 */
[----:B------:R1:W-:Y:S04]  /*0b20*/  ST.E.64 desc[UR36][R24.64+0x30], R2 ;  /* 0x0000300218007985 */ /* 0x0003e8000c101b24 */
[----:B------:R1:W-:Y:S01]  /*0b30*/  ST.E desc[UR36][R24.64+0x8], R2 ;  /* 0x0000080218007985 */ /* 0x0003e2000c101924 */
[----:B------:R-:W0:Y:S03]  /*0b40*/  LDC.64 R6, c[0x4][R6] ;  /* 0x0100000006067b82 */ /* 0x000e260000000a00 */
[----:B------:R1:W-:Y:S04]  /*0b50*/  ST.E desc[UR36][R24.64+0x18], R2 ;  /* 0x0000180218007985 */ /* 0x0003e8000c101924 */
[----:B------:R1:W-:Y:S04]  /*0b60*/  ST.E desc[UR36][R24.64+0x28], R2 ;  /* 0x0000280218007985 */ /* 0x0003e8000c101924 */
[----:B------:R1:W-:Y:S04]  /*0b70*/  ST.E desc[UR36][R24.64+0x38], R2 ;  /* 0x0000380218007985 */ /* 0x0003e8000c101924 */
[----:B------:R1:W-:Y:S04]  /*0b80*/  ST.E.U8 desc[UR36][R24.64+0xc], R12 ;  /* 0x00000c0c18007985 */ /* 0x0003e8000c101124 */
[----:B------:R1:W-:Y:S04]  /*0b90*/  ST.E.U8 desc[UR36][R24.64+0x1c], R12 ;  /* 0x00001c0c18007985 */ /* 0x0003e8000c101124 */
[----:B------:R1:W-:Y:S04]  /*0ba0*/  ST.E.U8 desc[UR36][R24.64+0x2c], R12 ;  /* 0x00002c0c18007985 */ /* 0x0003e8000c101124 */
[----:B------:R1:W-:Y:S02]  /*0bb0*/  ST.E.U8 desc[UR36][R24.64+0x3c], R12 ;  /* 0x00003c0c18007985 */ /* 0x0003e4000c101124 */
[----:B------:R-:W-:-:S07]  /*0bc0*/  LEPC R20, `(.L_x_8) ;  /* 0x000000001014794e */ /* 0x000fce0000000000 */
[----:B01----:R-:W-:Y:S05]  /*0bd0*/  CALL.ABS.NOINC R6 ;  /* 0x0000000006007343 */ /* 0x003fea0003c00000 */
.L_x_8:
[----:B------:R-:W-:Y:S01]  /*0be0*/  IMAD.MOV.U32 R2, RZ, RZ, 0x4 ;  /* 0x00000004ff027424 */ /* 0x000fe200078e00ff */
[----:B------:R-:W-:Y:S01]  /*0bf0*/  ISETP.NE.AND P6, PT, R33, RZ, PT ;  /* 0x000000ff2100720c */ /* 0x000fe20003fc5270 */
[----:B------:R-:W-:Y:S02]  /*0c00*/  IMAD.MOV.U32 R3, RZ, RZ, 0x0 ;  /* 0x00000000ff037424 */ /* 0x000fe400078e00ff */
[----:B------:R-:W-:Y:S02]  /*0c10*/  IMAD.MOV.U32 R6, RZ, RZ, -0x1 ;  /* 0xffffffffff067424 */ /* 0x000fe400078e00ff */
[----:B------:R-:W-:Y:S01]  /*0c20*/  IMAD.MOV.U32 R7, RZ, RZ, -0x1 ;  /* 0xffffffffff077424 */ /* 0x000fe200078e00ff */
[----:B------:R0:W-:Y:S01]  /*0c30*/  ST.E.64 desc[UR36][R4.64+-0x8], R2 ;  /* 0xfffff80204007985 */ /* 0x0001e2000c101b24 */
[----:B------:R-:W-:-:S03]  /*0c40*/  IMAD.MOV.U32 R9, RZ, RZ, 0x1 ;  /* 0x00000001ff097424 */ /* 0x000fc600078e00ff */
[----:B------:R0:W-:Y:S04]  /*0c50*/  ST.E.64 desc[UR36][R4.64], R6 ;  /* 0x0000000604007985 */ /* 0x0001e8000c101b24 */
[----:B------:R0:W-:Y:S04]  /*0c60*/  ST.E.64 desc[UR36][R4.64+0x10], R6 ;  /* 0x0000100604007985 */ /* 0x0001e8000c101b24 */
[----:B------:R0:W-:Y:S04]  /*0c70*/  ST.E.64 desc[UR36][R4.64+0x20], R6 ;  /* 0x0000200604007985 */ /* 0x0001e8000c101b24 */
[----:B------:R0:W-:Y:S04]  /*0c80*/  ST.E.64 desc[UR36][R4.64+0x30], R6 ;  /* 0x0000300604007985 */ /* 0x0001e8000c101b24 */
[----:B------:R0:W-:Y:S04]  /*0c90*/  ST.E desc[UR36][R4.64+0x8], R6 ;  /* 0x0000080604007985 */ /* 0x0001e8000c101924 */
[----:B------:R0:W-:Y:S04]  /*0ca0*/  ST.E desc[UR36][R4.64+0x18], R6 ;  /* 0x0000180604007985 */ /* 0x0001e8000c101924 */
[----:B------:R0:W-:Y:S04]  /*0cb0*/  ST.E desc[UR36][R4.64+0x28], R6 ;  /* 0x0000280604007985 */ /* 0x0001e8000c101924 */
[----:B------:R0:W-:Y:S04]  /*0cc0*/  ST.E desc[UR36][R4.64+0x38], R6 ;  /* 0x0000380604007985 */ /* 0x0001e8000c101924 */
[----:B------:R0:W-:Y:S04]  /*0cd0*/  ST.E.U8 desc[UR36][R4.64+0xc], R9 ;  /* 0x00000c0904007985 */ /* 0x0001e8000c101124 */
[----:B------:R0:W-:Y:S04]  /*0ce0*/  ST.E.U8 desc[UR36][R4.64+0x1c], R9 ;  /* 0x00001c0904007985 */ /* 0x0001e8000c101124 */
[----:B------:R0:W-:Y:S04]  /*0cf0*/  ST.E.U8 desc[UR36][R4.64+0x2c], R9 ;  /* 0x00002c0904007985 */ /* 0x0001e8000c101124 */
[----:B------:R0:W-:Y:S01]  /*0d00*/  ST.E.U8 desc[UR36][R4.64+0x3c], R9 ;  /* 0x00003c0904007985 */ /* 0x0001e2000c101124 */
[----:B------:R-:W-:Y:S05]  /*0d10*/  @!P6 BRA `(.L_x_9) ;  /* 0x0000001800fce947 */ /* 0x000fea0003800000 */
[----:B------:R-:W1:Y:S01]  /*0d20*/  S2R R0, SR_TID.X ;  /* 0x0000000000007919 */ /* 0x000e620000002100 */
[----:B------:R-:W-:Y:S01]  /*0d30*/  UMOV UR4, 0xffffffff ;  /* 0xffffffff00047882 */ /* 0x000fe20000000000 */
[----:B0-----:R-:W1:Y:S01]  /*0d40*/  S2R R3, SR_TID.Y ;  /* 0x0000000000037919 */ /* 0x001e620000002200 */
[----:B------:R-:W0:Y:S01]  /*0d50*/  S2R R7, SR_TID.Z ;  /* 0x0000000000077919 */ /* 0x000e220000002300 */
[----:B-1----:R-:W-:-:S05]  /*0d60*/  IMAD.IADD R0, R0, 0x1, R3 ;  /* 0x0000000100007824 */ /* 0x002fca00078e0203 */
[----:B0-----:R-:W-:-:S04]  /*0d70*/  LOP3.LUT R0, R0, RZ, R7, 0xfa, !PT ;  /* 0x000000ff00007212 */ /* 0x001fc800078efa07 */
[----:B------:R-:W-:Y:S01]  /*0d80*/  ISETP.NE.AND P2, PT, R0, RZ, PT ;  /* 0x000000ff0000720c */ /* 0x000fe20003f45270 */
[----:B------:R-:W-:-:S12]  /*0d90*/  BRA.DIV UR4, `(.L_x_10) ;  /* 0x0000001e04107947 */ /* 0x000fd8000b800000 */
[----:B------:R-:W-:Y:S06]  /*0da0*/  BAR.SYNC.DEFER_BLOCKING 0x0 ;  /* 0x0000000000007b1d */ /* 0x000fec0000010000 */
.L_x_59:
[----:B------:R-:W-:Y:S04]  /*0db0*/  BSSY B0, `(.L_x_11) ;  /* 0x0000026000007945 */ /* 0x000fe80003800000 */
[----:B------:R-:W-:Y:S05]  /*0dc0*/  @P2 BRA `(.L_x_12) ;  /* 0x0000000000902947 */ /* 0x000fea0003800000 */
[----:B------:R-:W0:Y:S01]  /*0dd0*/  S2R R3, SR_LANEID ;  /* 0x0000000000037919 */ /* 0x000e220000000000 */
[----:B------:R-:W-:Y:S01]  /*0de0*/  VOTEU.ANY UR4, UPT, PT ;  /* 0x0000000000047886 */ /* 0x000fe200038e0100 */
[----:B------:R-:W-:-:S05]  /*0df0*/  CS2R.32 R10, SR_CgaSize ;  /* 0x00000000000a7805 */ /* 0x000fca0000008a00 */
[----:B------:R-:W-:-:S05]  /*0e00*/  IMAD R10, R10, -0xa0, RZ ;  /* 0xffffff600a0a7824 */ /* 0x000fca00078e02ff */
[----:B------:R-:W-:-:S14]  /*0e10*/  R2UR UR6, R10 ;  /* 0x000000000a0672ca */ /* 0x000fdc00000e0000 */
[----:B------:R-:W1:Y:S01]  /*0e20*/  LDCU UR6, c[0x0][UR6+0x258] ;  /* 0x00004b00060677ac */ /* 0x000e620008000800 */
[----:B------:R-:W0:Y:S01]  /*0e30*/  FLO.U32 R8, UR4 ;  /* 0x0000000400087d00 */ /* 0x000e2200080e0000 */
[----:B------:R-:W-:-:S05]  /*0e40*/  CS2R.32 R10, SR_CgaSize ;  /* 0x00000000000a7805 */ /* 0x000fca0000008a00 */
[----:B------:R-:W-:-:S05]  /*0e50*/  IMAD R10, R10, -0xa0, RZ ;  /* 0xffffff600a0a7824 */ /* 0x000fca00078e02ff */
[----:B------:R-:W-:-:S14]  /*0e60*/  R2UR UR7, R10 ;  /* 0x000000000a0772ca */ /* 0x000fdc00000e0000 */
[----:B------:R-:W2:Y:S01]  /*0e70*/  LDCU UR7, c[0x0][UR7+0x254] ;  /* 0x00004a80070777ac */ /* 0x000ea20008000800 */
[----:B------:R-:W-:-:S06]  /*0e80*/  UPOPC UR5, UR4 ;  /* 0x00000004000572bf */ /* 0x000fcc0008000000 */
[----:B------:R-:W-:Y:S02]  /*0e90*/  IMAD R7, R29, UR5, RZ ;  /* 0x000000051d077c24 */ /* 0x000fe4000f8e02ff */
[----:B-1----:R-:W-:Y:S01]  /*0ea0*/  IMAD.U32 R2, RZ, RZ, UR6 ;  /* 0x00000006ff027e24 */ /* 0x002fe2000f8e00ff */
[----:B0-----:R-:W-:Y:S01]  /*0eb0*/  ISETP.EQ.U32.AND P0, PT, R8, R3, PT ;  /* 0x000000030800720c */ /* 0x001fe20003f02070 */
[----:B--2---:R-:W-:-:S12]  /*0ec0*/  IMAD.U32 R3, RZ, RZ, UR7 ;  /* 0x00000007ff037e24 */ /* 0x004fd8000f8e00ff */
        /* <DEDUP_REMOVED lines=13> */
[----:B0-----:R-:W-:-:S07]  /*0fa0*/  IMAD R0, R29, R10, R0 ;  /* 0x0000000a1d007224 */ /* 0x001fce00078e0200 */
.L_x_13:
[----:B------:R-:W2:Y:S04]  /*0fb0*/  LD.E.STRONG.GPU R7, desc[UR36][R2.64+0x4] ;  /* 0x0000042402077980 */ /* 0x000ea8000c10f900 */
[----:B--2---:R-:W-:Y:S01]  /*0fc0*/  CCTL.IVALL ;  /* 0x00000000ff00798f */ /* 0x004fe20002000000 */
[----:B------:R-:W-:Y:S05]  /*0fd0*/  YIELD ;  /* 0x0000000000007946 */ /* 0x000fea0003800000 */
[----:B------:R-:W-:-:S04]  /*0fe0*/  LOP3.LUT R7, R7, R0, RZ, 0x3c, !PT ;  /* 0x0000000007077212 */ /* 0x000fc800078e3cff */
[----:B------:R-:W-:-:S13]  /*0ff0*/  ISETP.GT.AND P0, PT, R7, -0x1, PT ;  /* 0xffffffff0700780c */ /* 0x000fda0003f04270 */
[----:B------:R-:W-:Y:S05]  /*1000*/  @P0 BRA `(.L_x_13) ;  /* 0xfffffffc00e80947 */ /* 0x000fea000383ffff */
.L_x_12:
[----:B------:R-:W-:Y:S05]  /*1010*/  BSYNC B0 ;  /* 0x0000000000007941 */ /* 0x000fea0003800000 */
.L_x_11:
[----:B------:R-:W-:-:S03]  /*1020*/  UMOV UR4, 0xffffffff ;  /* 0xffffffff00047882 */ /* 0x000fc60000000000 */
[----:B------:R-:W-:Y:S05]  /*1030*/  BRA.DIV UR4, `(.L_x_14) ;  /* 0x0000001a04987947 */ /* 0x000fea000b800000 */
[----:B------:R-:W-:Y:S06]  /*1040*/  BAR.SYNC.DEFER_BLOCKING 0x0 ;  /* 0x0000000000007b1d */ /* 0x000fec0000010000 */
.L_x_62:
[----:B------:R-:W-:Y:S01]  /*1050*/  ISETP.NE.AND P0, PT, R30, RZ, PT ;  /* 0x000000ff1e00720c */ /* 0x000fe20003f05270 */
[----:B------:R-:W-:Y:S01]  /*1060*/  BSSY.RECONVERGENT B0, `(.L_x_15) ;  /* 0x000005a000007945 */ /* 0x000fe20003800200 */
[----:B------:R-:W-:Y:S01]  /*1070*/  PRMT R8, RZ, 0x7610, R8 ;  /* 0x00007610ff087816 */ /* 0x000fe20000000008 */
[----:B------:R-:W-:-:S10]  /*1080*/  IMAD.MOV.U32 R7, RZ, RZ, -0x1 ;  /* 0xffffffffff077424 */ /* 0x000fd400078e00ff */
[----:B------:R-:W-:Y:S05]  /*1090*/  @P0 BRA `(.L_x_16) ;  /* 0x0000000400580947 */ /* 0x000fea0003800000 */
[----:B------:R-:W-:Y:S01]  /*10a0*/  ISETP.GE.U32.AND P0, PT, R27, R26, PT ;  /* 0x0000001a1b00720c */ /* 0x000fe20003f06070 */
[----:B------:R-:W-:Y:S01]  /*10b0*/  BSSY.RECONVERGENT B1, `(.L_x_17) ;  /* 0x0000020000017945 */ /* 0x000fe20003800200 */
[----:B------:R-:W-:Y:S01]  /*10c0*/  PRMT R8, RZ, 0x7610, R8 ;  /* 0x00007610ff087816 */ /* 0x000fe20000000008 */
[----:B------:R-:W-:Y:S01]  /*10d0*/  IMAD.MOV.U32 R7, RZ, RZ, -0x1 ;  /* 0xffffffffff077424 */ /* 0x000fe200078e00ff */
[----:B------:R-:W-:-:S13]  /*10e0*/  ISETP.LT.OR P0, PT, R26, 0x1, P0 ;  /* 0x000000011a00780c */ /* 0x000fda0000701670 */
[----:B------:R-:W-:Y:S05]  /*10f0*/  @P0 BRA `(.L_x_18) ;  /* 0x00000000006c0947 */ /* 0x000fea0003800000 */
[----:B------:R-:W2:Y:S04]  /*1100*/  LDG.E R3, desc[UR36][R22.64] ;  /* 0x0000002416037981 */ /* 0x000ea8000c1e1900 */
[----:B--2---:R0:W-:Y:S04]  /*1110*/  ST.E desc[UR36][R4.64+0x10], R3 ;  /* 0x0000100304007985 */ /* 0x0041e8000c101924 */
[----:B------:R-:W2:Y:S04]  /*1120*/  LDG.E R11, desc[UR36][R22.64+0x4] ;  /* 0x00000424160b7981 */ /* 0x000ea8000c1e1900 */
[----:B--2---:R0:W-:Y:S04]  /*1130*/  ST.E desc[UR36][R4.64+0x14], R11 ;  /* 0x0000140b04007985 */ /* 0x0041e8000c101924 */
[----:B------:R-:W2:Y:S04]  /*1140*/  LDG.E R13, desc[UR36][R22.64+0x8] ;  /* 0x00000824160d7981 */ /* 0x000ea8000c1e1900 */
[----:B------:R0:W-:Y:S04]  /*1150*/  ST.E.U8 desc[UR36][R4.64+0x1c], RZ ;  /* 0x00001cff04007985 */ /* 0x0001e8000c101124 */
[----:B--2---:R0:W-:Y:S04]  /*1160*/  ST.E desc[UR36][R4.64+0x18], R13 ;  /* 0x0000180d04007985 */ /* 0x0041e8000c101924 */
[----:B------:R-:W2:Y:S01]  /*1170*/  LDG.E R15, desc[UR36][R18.64+0x4] ;  /* 0x00000424120f7981 */ /* 0x000ea2000c1e1900 */
[----:B------:R-:W-:Y:S01]  /*1180*/  BSSY.RELIABLE B2, `(.L_x_19) ;  /* 0x000000a000027945 */ /* 0x000fe20003800100 */
[----:B--2---:R-:W-:-:S13]  /*1190*/  ISETP.NE.AND P0, PT, R15, R26, PT ;  /* 0x0000001a0f00720c */ /* 0x004fda0003f05270 */
[----:B0-----:R-:W-:Y:S05]  /*11a0*/  @P0 BRA `(.L_x_20) ;  /* 0x00000000001c0947 */ /* 0x001fea0003800000 */
[----:B------:R-:W2:Y:S02]  /*11b0*/  LDG.E R0, desc[UR36][R18.64+0x8] ;  /* 0x0000082412007981 */ /* 0x000ea4000c1e1900 */
[----:B--2---:R-:W-:-:S13]  /*11c0*/  ISETP.NE.AND P0, PT, R0, R27, PT ;  /* 0x0000001b0000720c */ /* 0x004fda0003f05270 */
[----:B------:R-:W-:Y:S05]  /*11d0*/  @!P0 BREAK.RELIABLE B2 ;  /* 0x0000000000028942 */ /* 0x000fea0003800100 */
[----:B------:R-:W-:Y:S05]  /*11e0*/  @P0 BRA `(.L_x_20) ;  /* 0x00000000000c0947 */ /* 0x000fea0003800000 */
[----:B------:R0:W5:Y:S01]  /*11f0*/  LDG.E R7, desc[UR36][R18.64] ;  /* 0x0000002412077981 */ /* 0x000162000c1e1900 */
[----:B------:R-:W-:Y:S01]  /*1200*/  IMAD.MOV.U32 R8, RZ, RZ, 0x1 ;  /* 0x00000001ff087424 */ /* 0x000fe200078e00ff */
[----:B------:R-:W-:Y:S06]  /*1210*/  BRA `(.L_x_18) ;  /* 0x0000000000247947 */ /* 0x000fec0003800000 */
.L_x_20:
[----:B------:R-:W-:Y:S05]  /*1220*/  BSYNC.RELIABLE B2 ;  /* 0x0000000000027941 */ /* 0x000fea0003800100 */
.L_x_19:
[----:B------:R-:W2:Y:S04]  /*1230*/  LDG.E R13, desc[UR36][R18.64] ;  /* 0x00000024120d7981 */ /* 0x000ea8000c1e1900 */
[----:B--2---:R1:W-:Y:S04]  /*1240*/  ST.E desc[UR36][R24.64+0x30], R13 ;  /* 0x0000300d18007985 */ /* 0x0043e8000c101924 */
[----:B------:R-:W2:Y:S04]  /*1250*/  LDG.E R3, desc[UR36][R18.64+0x4] ;  /* 0x0000042412037981 */ /* 0x000ea8000c1e1900 */
[----:B--2---:R1:W-:Y:S04]  /*1260*/  ST.E desc[UR36][R24.64+0x34], R3 ;  /* 0x0000340318007985 */ /* 0x0043e8000c101924 */
[----:B------:R-:W2:Y:S01]  /*1270*/  LDG.E R11, desc[UR36][R18.64+0x8] ;  /* 0x00000824120b7981 */ /* 0x000ea2000c1e1900 */
[----:B------:R-:W-:-:S03]  /*1280*/  PRMT R8, RZ, 0x7610, R8 ;  /* 0x00007610ff087816 */ /* 0x000fc60000000008 */
[----:B------:R1:W-:Y:S04]  /*1290*/  ST.E.U8 desc[UR36][R24.64+0x3c], RZ ;  /* 0x00003cff18007985 */ /* 0x0003e8000c101124 */
[----:B--2---:R1:W-:Y:S02]  /*12a0*/  ST.E desc[UR36][R24.64+0x38], R11 ;  /* 0x0000380b18007985 */ /* 0x0043e4000c101924 */
.L_x_18:
[----:B------:R-:W-:Y:S05]  /*12b0*/  BSYNC.RECONVERGENT B1 ;  /* 0x0000000000017941 */ /* 0x000fea0003800200 */
.L_x_17:
[----:B------:R-:W-:Y:S01]  /*12c0*/  ISETP.NE.AND P0, PT, R31, RZ, PT ;  /* 0x000000ff1f00720c */ /* 0x000fe20003f05270 */
[----:B------:R-:W-:-:S12]  /*12d0*/  BSSY.RECONVERGENT B1, `(.L_x_21) ;  /* 0x0000016000017945 */ /* 0x000fd80003800200 */
[----:B------:R-:W-:Y:S05]  /*12e0*/  @!P0 BRA `(.L_x_22) ;  /* 0x0000000000508947 */ /* 0x000fea0003800000 */
[----:B-1----:R-:W1:Y:S01]  /*12f0*/  LDC.64 R2, c[0x0][0x390] ;  /* 0x0000e400ff027b82 */ /* 0x002e620000000a00 */
[----:B------:R-:W2:Y:S07]  /*1300*/  LDCU UR4, c[0x0][0x398] ;  /* 0x00007300ff0477ac */ /* 0x000eae0008000800 */
[----:B------:R-:W3:Y:S01]  /*1310*/  LDC.64 R10, c[0x0][0x388] ;  /* 0x0000e200ff0a7b82 */ /* 0x000ee20000000a00 */
[----:B--2---:R-:W-:-:S04]  /*1320*/  IMAD R13, R26, UR4, R26 ;  /* 0x000000041a0d7c24 */ /* 0x004fc8000f8e021a */
[----:B-1----:R-:W-:-:S05]  /*1330*/  IMAD.WIDE R2, R13, 0x10, R2 ;  /* 0x000000100d027825 */ /* 0x002fca00078e0202 */
[----:B------:R-:W2:Y:S04]  /*1340*/  LDG.E R15, desc[UR36][R2.64] ;  /* 0x00000024020f7981 */ /* 0x000ea8000c1e1900 */
[----:B--2---:R1:W-:Y:S04]  /*1350*/  ST.E desc[UR36][R4.64+0x20], R15 ;  /* 0x0000200f04007985 */ /* 0x0043e8000c101924 */
[----:B------:R-:W2:Y:S01]  /*1360*/  LDG.E R21, desc[UR36][R2.64+0x4] ;  /* 0x0000042402157981 */ /* 0x000ea2000c1e1900 */
[----:B---3--:R-:W-:-:S03]  /*1370*/  IMAD.WIDE R10, R13, 0x10, R10 ;  /* 0x000000100d0a7825 */ /* 0x008fc600078e020a */
[----:B--2---:R2:W-:Y:S04]  /*1380*/  ST.E desc[UR36][R4.64+0x24], R21 ;  /* 0x0000241504007985 */ /* 0x0045e8000c101924 */
[----:B------:R-:W3:Y:S04]  /*1390*/  LDG.E R33, desc[UR36][R2.64+0x8] ;  /* 0x0000082402217981 */ /* 0x000ee8000c1e1900 */
[----:B------:R2:W-:Y:S04]  /*13a0*/  ST.E.U8 desc[UR36][R4.64+0x2c], RZ ;  /* 0x00002cff04007985 */ /* 0x0005e8000c101124 */
[----:B---3--:R2:W-:Y:S04]  /*13b0*/  ST.E desc[UR36][R4.64+0x28], R33 ;  /* 0x0000282104007985 */ /* 0x0085e8000c101924 */
[----:B------:R-:W3:Y:S04]  /*13c0*/  LDG.E R13, desc[UR36][R10.64] ;  /* 0x000000240a0d7981 */ /* 0x000ee8000c1e1900 */
[----:B---3--:R2:W-:Y:S04]  /*13d0*/  ST.E desc[UR36][R24.64+0x30], R13 ;  /* 0x0000300d18007985 */ /* 0x0085e8000c101924 */
[----:B------:R-:W3:Y:S04]  /*13e0*/  LDG.E R35, desc[UR36][R10.64+0x4] ;  /* 0x000004240a237981 */ /* 0x000ee8000c1e1900 */
[----:B---3--:R2:W-:Y:S04]  /*13f0*/  ST.E desc[UR36][R24.64+0x34], R35 ;  /* 0x0000342318007985 */ /* 0x0085e8000c101924 */
[----:B-1----:R-:W3:Y:S04]  /*1400*/  LDG.E R15, desc[UR36][R10.64+0x8] ;  /* 0x000008240a0f7981 */ /* 0x002ee8000c1e1900 */
[----:B------:R2:W-:Y:S04]  /*1410*/  ST.E.U8 desc[UR36][R24.64+0x3c], RZ ;  /* 0x00003cff18007985 */ /* 0x0005e8000c101124 */
[----:B---3--:R2:W-:Y:S02]  /*1420*/  ST.E desc[UR36][R24.64+0x38], R15 ;  /* 0x0000380f18007985 */ /* 0x0085e4000c101924 */
.L_x_22:
[----:B------:R-:W-:Y:S05]  /*1430*/  BSYNC.RECONVERGENT B1 ;  /* 0x0000000000017941 */ /* 0x000fea0003800200 */
.L_x_21:
[----:B------:R-:W-:-:S13]  /*1440*/  ISETP.NE.AND P0, PT, R32, RZ, PT ;  /* 0x000000ff2000720c */ /* 0x000fda0003f05270 */
[----:B------:R-:W-:Y:S05]  /*1450*/  @!P0 BRA `(.L_x_16) ;  /* 0x0000000000688947 */ /* 0x000fea0003800000 */
[----:B-1----:R-:W3:Y:S04]  /*1460*/  LDG.E R3, desc[UR36][R18.64] ;  /* 0x0000002412037981 */ /* 0x002ee8000c1e1900 */
[----:B---3--:R1:W-:Y:S04]  /*1470*/  ST.E desc[UR36][R24.64], R3 ;  /* 0x0000000318007985 */ /* 0x0083e8000c101924 */
[----:B------:R-:W3:Y:S04]  /*1480*/  LDG.E R11, desc[UR36][R18.64+0x4] ;  /* 0x00000424120b7981 */ /* 0x000ee8000c1e1900 */
[----:B---3--:R1:W-:Y:S04]  /*1490*/  ST.E desc[UR36][R24.64+0x4], R11 ;  /* 0x0000040b18007985 */ /* 0x0083e8000c101924 */
[----:B--2---:R-:W2:Y:S04]  /*14a0*/  LDG.E R13, desc[UR36][R18.64+0x8] ;  /* 0x00000824120d7981 */ /* 0x004ea8000c1e1900 */
[----:B------:R1:W-:Y:S04]  /*14b0*/  ST.E.U8 desc[UR36][R24.64+0xc], RZ ;  /* 0x00000cff18007985 */ /* 0x0003e8000c101124 */
[----:B--2---:R1:W-:Y:S04]  /*14c0*/  ST.E desc[UR36][R24.64+0x8], R13 ;  /* 0x0000080d18007985 */ /* 0x0043e8000c101924 */
[----:B------:R-:W2:Y:S01]  /*14d0*/  LDG.E R15, desc[UR36][R22.64+0x4] ;  /* 0x00000424160f7981 */ /* 0x000ea2000c1e1900 */
[----:B------:R-:W-:Y:S01]  /*14e0*/  BSSY.RELIABLE B1, `(.L_x_23) ;  /* 0x000000a000017945 */ /* 0x000fe20003800100 */
[----:B--2---:R-:W-:-:S13]  /*14f0*/  ISETP.NE.AND P0, PT, R15, R26, PT ;  /* 0x0000001a0f00720c */ /* 0x004fda0003f05270 */
[----:B-1----:R-:W-:Y:S05]  /*1500*/  @P0 BRA `(.L_x_24) ;  /* 0x00000000001c0947 */ /* 0x002fea0003800000 */
[----:B------:R-:W2:Y:S02]  /*1510*/  LDG.E R0, desc[UR36][R22.64+0x8] ;  /* 0x0000082416007981 */ /* 0x000ea4000c1e1900 */
[----:B--2---:R-:W-:-:S13]  /*1520*/  ISETP.NE.AND P0, PT, R0, R27, PT ;  /* 0x0000001b0000720c */ /* 0x004fda0003f05270 */
[----:B------:R-:W-:Y:S05]  /*1530*/  @!P0 BREAK.RELIABLE B1 ;  /* 0x0000000000018942 */ /* 0x000fea0003800100 */
[----:B------:R-:W-:Y:S05]  /*1540*/  @P0 BRA `(.L_x_24) ;  /* 0x00000000000c0947 */ /* 0x000fea0003800000 */
[----:B-----5:R3:W5:Y:S01]  /*1550*/  LDG.E R7, desc[UR36][R22.64] ;  /* 0x0000002416077981 */ /* 0x020762000c1e1900 */
[----:B------:R-:W-:Y:S01]  /*1560*/  PRMT R8, RZ, 0x7610, R8 ;  /* 0x00007610ff087816 */ /* 0x000fe20000000008 */
[----:B------:R-:W-:Y:S06]  /*1570*/  BRA `(.L_x_16) ;  /* 0x0000000000207947 */ /* 0x000fec0003800000 */
.L_x_24:
[----:B------:R-:W-:Y:S05]  /*1580*/  BSYNC.RELIABLE B1 ;  /* 0x0000000000017941 */ /* 0x000fea0003800100 */
.L_x_23:
[----:B------:R-:W2:Y:S04]  /*1590*/  LDG.E R13, desc[UR36][R22.64] ;  /* 0x00000024160d7981 */ /* 0x000ea8000c1e1900 */
[----:B--2---:R4:W-:Y:S04]  /*15a0*/  ST.E desc[UR36][R4.64+0x20], R13 ;  /* 0x0000200d04007985 */ /* 0x0049e8000c101924 */
[----:B------:R-:W2:Y:S04]  /*15b0*/  LDG.E R3, desc[UR36][R22.64+0x4] ;  /* 0x0000042416037981 */ /* 0x000ea8000c1e1900 */
[----:B--2---:R4:W-:Y:S04]  /*15c0*/  ST.E desc[UR36][R4.64+0x24], R3 ;  /* 0x0000240304007985 */ /* 0x0049e8000c101924 */
[----:B------:R-:W2:Y:S04]  /*15d0*/  LDG.E R11, desc[UR36][R22.64+0x8] ;  /* 0x00000824160b7981 */ /* 0x000ea8000c1e1900 */
[----:B------:R4:W-:Y:S04]  /*15e0*/  ST.E.U8 desc[UR36][R4.64+0x2c], RZ ;  /* 0x00002cff04007985 */ /* 0x0009e8000c101124 */
[----:B--2---:R4:W-:Y:S02]  /*15f0*/  ST.E desc[UR36][R4.64+0x28], R11 ;  /* 0x0000280b04007985 */ /* 0x0049e4000c101924 */
.L_x_16:
[----:B------:R-:W-:Y:S05]  /*1600*/  BSYNC.RECONVERGENT B0 ;  /* 0x0000000000007941 */ /* 0x000fea0003800200 */
.L_x_15:
[----:B------:R-:W-:-:S05]  /*1610*/  CS2R.32 R2, SR_CgaSize ;  /* 0x0000000000027805 */ /* 0x000fca0000008a00 */
[----:B------:R-:W-:-:S06]  /*1620*/  IMAD R2, R2, -0xa0, RZ ;  /* 0xffffff6002027824 */ /* 0x000fcc00078e02ff */
[----:B------:R-:W0:Y:S01]  /*1630*/  LDC R2, c[0x0][R2+0x258] ;  /* 0x0000960002027b82 */ /* 0x000e220000000800 */
[----:B-1--4-:R-:W-:-:S05]  /*1640*/  CS2R.32 R3, SR_CgaSize ;  /* 0x0000000000037805 */ /* 0x012fca0000008a00 */
[----:B------:R-:W-:-:S06]  /*1650*/  IMAD R3, R3, -0xa0, RZ ;  /* 0xffffff6003037824 */ /* 0x000fcc00078e02ff */
[----:B------:R-:W1:Y:S01]  /*1660*/  LDC R3, c[0x0][R3+0x254] ;  /* 0x0000950003037b82 */ /* 0x000e620000000800 */
[----:B0-----:R-:W-:-:S04]  /*1670*/  ISETP.NE.U32.AND P0, PT, R2, RZ, PT ;  /* 0x000000ff0200720c */ /* 0x001fc80003f05070 */
[----:B-1----:R-:W-:-:S13]  /*1680*/  ISETP.NE.AND.EX P0, PT, R3, RZ, PT, P0 ;  /* 0x000000ff0300720c */ /* 0x002fda0003f05300 */
[----:B------:R-:W-:Y:S05]  /*1690*/  @!P0 BRA `(.L_x_25) ;  /* 0x0000001000988947 */ /* 0x000fea0003800000 */
[----:B------:R-:W-:-:S03]  /*16a0*/  UMOV UR4, 0xffffffff ;  /* 0xffffffff00047882 */ /* 0x000fc60000000000 */
[----:B------:R-:W-:Y:S05]  /*16b0*/  BRA.DIV UR4, `(.L_x_26) ;  /* 0x0000001604287947 */ /* 0x000fea000b800000 */
[----:B------:R-:W-:Y:S06]  /*16c0*/  BAR.SYNC.DEFER_BLOCKING 0x0 ;  /* 0x0000000000007b1d */ /* 0x000fec0000010000 */
.L_x_65:
[----:B------:R-:W-:Y:S04]  /*16d0*/  BSSY B0, `(.L_x_27) ;  /* 0x000001c000007945 */ /* 0x000fe80003800000 */
[----:B------:R-:W-:Y:S05]  /*16e0*/  @P2 BRA `(.L_x_28) ;  /* 0x0000000000682947 */ /* 0x000fea0003800000 */
[----:B------:R-:W0:Y:S01]  /*16f0*/  S2R R11, SR_LANEID ;  /* 0x00000000000b7919 */ /* 0x000e220000000000 */
[----:B------:R-:W-:Y:S02]  /*1700*/  VOTEU.ANY UR4, UPT, PT ;  /* 0x0000000000047886 */ /* 0x000fe400038e0100 */
[----:B------:R-:W0:Y:S01]  /*1710*/  FLO.U32 R10, UR4 ;  /* 0x00000004000a7d00 */ /* 0x000e2200080e0000 */
[----:B------:R-:W-:Y:S01]  /*1720*/  UPOPC UR5, UR4 ;  /* 0x00000004000572bf */ /* 0x000fe20008000000 */
[----:B0-----:R-:W-:-:S05]  /*1730*/  ISETP.EQ.U32.AND P0, PT, R10, R11, PT ;  /* 0x0000000b0a00720c */ /* 0x001fca0003f02070 */
[----:B------:R-:W-:-:S08]  /*1740*/  IMAD R11, R29, UR5, RZ ;  /* 0x000000051d0b7c24 */ /* 0x000fd0000f8e02ff */
        /* <DEDUP_REMOVED lines=8> */
[----:B------:R-:W4:Y:S01]  /*17d0*/  @P0 ATOM.E.ADD.STRONG.GPU PT, R11, desc[UR36][R2.64+0x4], R11 ;  /* 0x8000040b020b098a */ /* 0x000f2200081ef124 */
[----:B------:R-:W0:Y:S02]  /*17e0*/  S2R R12, SR_LTMASK ;  /* 0x00000000000c7919 */ /* 0x000e240000003900 */
[----:B0-----:R-:W-:-:S06]  /*17f0*/  LOP3.LUT R12, R12, UR4, RZ, 0xc0, !PT ;  /* 0x000000040c0c7c12 */ /* 0x001fcc000f8ec0ff */
[----:B------:R-:W0:Y:S01]  /*1800*/  POPC R12, R12 ;  /* 0x0000000c000c7309 */ /* 0x000e220000000000 */
[----:B----4-:R-:W0:Y:S02]  /*1810*/  SHFL.IDX PT, R0, R11, R10, 0x1f ;  /* 0x00001f0a0b007589 */ /* 0x010e2400000e0000 */
[----:B0-----:R-:W-:-:S07]  /*1820*/  IMAD R0, R29, R12, R0 ;  /* 0x0000000c1d007224 */ /* 0x001fce00078e0200 */
.L_x_29:
[----:B------:R-:W4:Y:S04]  /*1830*/  LD.E.STRONG.GPU R11, desc[UR36][R2.64+0x4] ;  /* 0x00000424020b7980 */ /* 0x000f28000c10f900 */
[----:B----4-:R-:W-:Y:S01]  /*1840*/  CCTL.IVALL ;  /* 0x00000000ff00798f */ /* 0x010fe20002000000 */
[----:B------:R-:W-:Y:S05]  /*1850*/  YIELD ;  /* 0x0000000000007946 */ /* 0x000fea0003800000 */
[----:B------:R-:W-:-:S04]  /*1860*/  LOP3.LUT R11, R11, R0, RZ, 0x3c, !PT ;  /* 0x000000000b0b7212 */ /* 0x000fc800078e3cff */
[----:B------:R-:W-:-:S13]  /*1870*/  ISETP.GT.AND P0, PT, R11, -0x1, PT ;  /* 0xffffffff0b00780c */ /* 0x000fda0003f04270 */
[----:B------:R-:W-:Y:S05]  /*1880*/  @P0 BRA `(.L_x_29) ;  /* 0xfffffffc00e80947 */ /* 0x000fea000383ffff */
.L_x_28:
[----:B------:R-:W-:Y:S05]  /*1890*/  BSYNC B0 ;  /* 0x0000000000007941 */ /* 0x000fea0003800000 */
.L_x_27:
[----:B------:R-:W-:Y:S01]  /*18a0*/  UMOV UR4, 0xffffffff ;  /* 0xffffffff00047882 */ /* 0x000fe20000000000 */
[----:B------:R-:W-:Y:S02]  /*18b0*/  VIMNMX R11, PT, PT, R26, R27, !PT ;  /* 0x0000001b1a0b7248 */ /* 0x000fe40007fe0100 */
[----:B------:R-:W-:Y:S05]  /*18c0*/  BRA.DIV UR4, `(.L_x_30) ;  /* 0x0000001204d47947 */ /* 0x000fea000b800000 */
[----:B------:R-:W-:Y:S06]  /*18d0*/  BAR.SYNC.DEFER_BLOCKING 0x0 ;  /* 0x0000000000007b1d */ /* 0x000fec0000010000 */
.L_x_68:
[----:B------:R-:W0:Y:S01]  /*18e0*/  LDC R0, c[0x0][0x398] ;  /* 0x0000e600ff007b82 */ /* 0x000e220000000800 */
[----:B-----5:R-:W-:Y:S01]  /*18f0*/  ISETP.NE.AND P0, PT, R7, -0x1, PT ;  /* 0xffffffff0700780c */ /* 0x020fe20003f05270 */
[----:B------:R-:W-:Y:S03]  /*1900*/  BSSY.RECONVERGENT B0, `(.L_x_31) ;  /* 0x000000e000007945 */ /* 0x000fe60003800200 */
[----:B0-----:R-:W-:-:S13]  /*1910*/  ISETP.GE.OR P0, PT, R11, R0, !P0 ;  /* 0x000000000b00720c */ /* 0x001fda0004706670 */
[----:B------:R-:W-:Y:S05]  /*1920*/  @P0 BRA `(.L_x_32) ;  /* 0x00000000002c0947 */ /* 0x000fea0003800000 */
[----:B------:R-:W-:Y:S01]  /*1930*/  PRMT R8, R8, 0x9910, RZ ;  /* 0x0000991008087816 */ /* 0x000fe200000000ff */
[----:B------:R0:W-:Y:S03]  /*1940*/  STG.E desc[UR36][R16.64], R7 ;  /* 0x0000000710007986 */ /* 0x0001e6000c101924 */
[----:B------:R-:W-:-:S13]  /*1950*/  ISETP.NE.AND P0, PT, R8, RZ, PT ;  /* 0x000000ff0800720c */ /* 0x000fda0003f05270 */
[----:B------:R0:W-:Y:S04]  /*1960*/  @P0 STG.E.U8 desc[UR36][R18.64+0xc], R9 ;  /* 0x00000c0912000986 */ /* 0x0001e8000c101124 */
[----:B------:R0:W-:Y:S04]  /*1970*/  @P0 STG.E desc[UR36][R18.64+0x4], R6 ;  /* 0x0000040612000986 */ /* 0x0001e8000c101924 */
[----:B------:R0:W-:Y:S04]  /*1980*/  @P0 STG.E desc[UR36][R18.64+0x8], R6 ;  /* 0x0000080612000986 */ /* 0x0001e8000c101924 */
[----:B------:R0:W-:Y:S04]  /*1990*/  @P0 STG.E desc[UR36][R18.64], R6 ;  /* 0x0000000612000986 */ /* 0x0001e8000c101924 */
[----:B------:R0:W-:Y:S04]  /*19a0*/  @!P0 STG.E desc[UR36][R22.64+0x4], R6 ;  /* 0x0000040616008986 */ /* 0x0001e8000c101924 */
[----:B------:R0:W-:Y:S04]  /*19b0*/  @!P0 STG.E desc[UR36][R22.64+0x8], R6 ;  /* 0x0000080616008986 */ /* 0x0001e8000c101924 */
[----:B------:R0:W-:Y:S04]  /*19c0*/  @!P0 STG.E desc[UR36][R22.64], R6 ;  /* 0x0000000616008986 */ /* 0x0001e8000c101924 */
[----:B------:R0:W-:Y:S02]  /*19d0*/  @!P0 STG.E.U8 desc[UR36][R22.64+0xc], R9 ;  /* 0x00000c0916008986 */ /* 0x0001e4000c101124 */
.L_x_32:
[----:B------:R-:W-:Y:S05]  /*19e0*/  BSYNC.RECONVERGENT B0 ;  /* 0x0000000000007941 */ /* 0x000fea0003800200 */
.L_x_31:
[----:B------:R-:W-:-:S03]  /*19f0*/  UMOV UR4, 0xffffffff ;  /* 0xffffffff00047882 */ /* 0x000fc60000000000 */
[----:B------:R-:W-:Y:S05]  /*1a00*/  BRA.DIV UR4, `(.L_x_33) ;  /* 0x0000001204b47947 */ /* 0x000fea000b800000 */
[----:B------:R-:W-:Y:S06]  /*1a10*/  BAR.SYNC.DEFER_BLOCKING 0x0 ;  /* 0x0000000000007b1d */ /* 0x000fec0000010000 */
.L_x_71:
[----:B------:R-:W-:Y:S04]  /*1a20*/  BSSY B0, `(.L_x_34) ;  /* 0x000001c000007945 */ /* 0x000fe80003800000 */
[----:B------:R-:W-:Y:S05]  /*1a30*/  @P2 BRA `(.L_x_35) ;  /* 0x0000000000682947 */ /* 0x000fea0003800000 */
[----:B0-----:R-:W0:Y:S01]  /*1a40*/  S2R R7, SR_LANEID ;  /* 0x0000000000077919 */ /* 0x001e220000000000 */
        /* <DEDUP_REMOVED lines=19> */
.L_x_36:
[----:B------:R-:W4:Y:S04]  /*1b80*/  LD.E.STRONG.GPU R7, desc[UR36][R2.64+0x4] ;  /* 0x0000042402077980 */ /* 0x000f28000c10f900 */
[----:B----4-:R-:W-:Y:S01]  /*1b90*/  CCTL.IVALL ;  /* 0x00000000ff00798f */ /* 0x010fe20002000000 */
[----:B------:R-:W-:Y:S05]  /*1ba0*/  YIELD ;  /* 0x0000000000007946 */ /* 0x000fea0003800000 */
[----:B------:R-:W-:-:S04]  /*1bb0*/  LOP3.LUT R7, R7, R6, RZ, 0x3c, !PT ;  /* 0x0000000607077212 */ /* 0x000fc800078e3cff */
[----:B------:R-:W-:-:S13]  /*1bc0*/  ISETP.GT.AND P0, PT, R7, -0x1, PT ;  /* 0xffffffff0700780c */ /* 0x000fda0003f04270 */
[----:B------:R-:W-:Y:S05]  /*1bd0*/  @P0 BRA `(.L_x_36) ;  /* 0xfffffffc00e80947 */ /* 0x000fea000383ffff */
.L_x_35:
[----:B------:R-:W-:Y:S05]  /*1be0*/  BSYNC B0 ;  /* 0x0000000000007941 */ /* 0x000fea0003800000 */
.L_x_34:
[----:B------:R-:W-:-:S03]  /*1bf0*/  UMOV UR4, 0xffffffff ;  /* 0xffffffff00047882 */ /* 0x000fc60000000000 */
[----:B------:R-:W-:Y:S05]  /*1c00*/  BRA.DIV UR4, `(.L_x_37) ;  /* 0x0000001204647947 */ /* 0x000fea000b800000 */
[----:B------:R-:W-:Y:S06]  /*1c10*/  BAR.SYNC.DEFER_BLOCKING 0x0 ;  /* 0x0000000000007b1d */ /* 0x000fec0000010000 */
.L_x_74:
[----:B------:R-:W-:Y:S01]  /*1c20*/  ISETP.NE.AND P0, PT, R30, RZ, PT ;  /* 0x000000ff1e00720c */ /* 0x000fe20003f05270 */
[----:B------:R-:W-:-:S12]  /*1c30*/  BSSY.RECONVERGENT B0, `(.L_x_38) ;  /* 0x000008f000007945 */ /* 0x000fd80003800200 */
[----:B------:R-:W-:Y:S05]  /*1c40*/  @P0 BRA `(.L_x_39) ;  /* 0x0000000800340947 */ /* 0x000fea0003800000 */
[----:B0-----:R-:W0:Y:S08]  /*1c50*/  LDC.64 R6, c[0x4][0x8] ;  /* 0x01000200ff067b82 */ /* 0x001e300000000a00 */
[----:B------:R-:W1:Y:S01]  /*1c60*/  LDC.64 R8, c[0x4][0x10] ;  /* 0x01000400ff087b82 */ /* 0x000e620000000a00 */
[----:B0-----:R-:W4:Y:S04]  /*1c70*/  LDG.E R11, desc[UR36][R6.64] ;  /* 0x00000024060b7981 */ /* 0x001f28000c1e1900 */
[----:B-1----:R-:W2:Y:S01]  /*1c80*/  LDG.E R10, desc[UR36][R8.64] ;  /* 0x00000024080a7981 */ /* 0x002ea2000c1e1900 */
[----:B------:R-:W-:Y:S01]  /*1c90*/  BSSY.RECONVERGENT B1, `(.L_x_40) ;  /* 0x0000020000017945 */ /* 0x000fe20003800200 */
[----:B----4-:R-:W-:-:S05]  /*1ca0*/  IMAD.IADD R11, R26, 0x1, R11 ;  /* 0x000000011a0b7824 */ /* 0x010fca00078e020b */
[----:B------:R-:W-:Y:S01]  /*1cb0*/  ISETP.GE.AND P1, PT, R11, R0, PT ;  /* 0x000000000b00720c */ /* 0x000fe20003f26270 */
[----:B--2---:R-:W-:-:S03]  /*1cc0*/  IMAD.IADD R13, R27, 0x1, R10 ;  /* 0x000000011b0d7824 */ /* 0x004fc600078e020a */
[C---:B------:R-:W-:Y:S01]  /*1cd0*/  ISETP.LT.OR P1, PT, R11.reuse, RZ, P1 ;  /* 0x000000ff0b00720c */ /* 0x040fe20000f21670 */
[-C--:B------:R-:W-:Y:S01]  /*1ce0*/  IMAD R15, R11, R0.reuse, R13 ;  /* 0x000000000b0f7224 */ /* 0x080fe200078e020d */
[----:B------:R-:W-:-:S04]  /*1cf0*/  ISETP.GE.AND P0, PT, R13, R0, PT ;  /* 0x000000000d00720c */ /* 0x000fc80003f06270 */
[----:B------:R-:W-:-:S04]  /*1d00*/  ISETP.LT.OR P0, PT, R13, RZ, P0 ;  /* 0x000000ff0d00720c */ /* 0x000fc80000701670 */
[----:B------:R-:W-:-:S13]  /*1d10*/  PLOP3.LUT P0, PT, P1, P0, PT, 0xf8, 0x8f ;  /* 0x00000000008f781c */ /* 0x000fda0000f01f70 */
[----:B------:R-:W-:Y:S05]  /*1d20*/  @P0 BRA `(.L_x_41) ;  /* 0x0000000000580947 */ /* 0x000fea0003800000 */
[----:B------:R-:W2:Y:S02]  /*1d30*/  LD.E.U8 R10, desc[UR36][R24.64+0xc] ;  /* 0x00000c24180a7980 */ /* 0x000ea4000c101100 */
[----:B--2---:R-:W-:-:S13]  /*1d40*/  ISETP.NE.AND P0, PT, R10, RZ, PT ;  /* 0x000000ff0a00720c */ /* 0x004fda0003f05270 */
[----:B------:R-:W2:Y:S01]  /*1d50*/  @!P0 LD.E R21, desc[UR36][R24.64] ;  /* 0x0000002418158980 */ /* 0x000ea2000c101900 */
[----:B------:R-:W0:Y:S02]  /*1d60*/  @!P0 LDC.64 R10, c[0x0][0x388] ;  /* 0x0000e200ff0a8b82 */ /* 0x000e240000000a00 */
[----:B0-----:R-:W-:-:S05]  /*1d70*/  @!P0 IMAD.WIDE R10, R15, 0x10, R10 ;  /* 0x000000100f0a8825 */ /* 0x001fca00078e020a */
[----:B--2---:R0:W-:Y:S04]  /*1d80*/  @!P0 STG.E desc[UR36][R10.64], R21 ;  /* 0x000000150a008986 */ /* 0x0041e8000c101924 */
[----:B------:R-:W2:Y:S04]  /*1d90*/  @!P0 LD.E R33, desc[UR36][R24.64+0x4] ;  /* 0x0000042418218980 */ /* 0x000ea8000c101900 */
[----:B--2---:R1:W-:Y:S04]  /*1da0*/  @!P0 STG.E desc[UR36][R10.64+0x4], R33 ;  /* 0x000004210a008986 */ /* 0x0043e8000c101924 */
[----:B------:R-:W2:Y:S04]  /*1db0*/  @!P0 LD.E R35, desc[UR36][R24.64+0x8] ;  /* 0x0000082418238980 */ /* 0x000ea8000c101900 */
[----:B------:R1:W-:Y:S04]  /*1dc0*/  @!P0 STG.E.U8 desc[UR36][R10.64+0xc], RZ ;  /* 0x00000cff0a008986 */ /* 0x0003e8000c101124 */
[----:B--2---:R1:W-:Y:S04]  /*1dd0*/  @!P0 STG.E desc[UR36][R10.64+0x8], R35 ;  /* 0x000008230a008986 */ /* 0x0043e8000c101924 */
[----:B------:R-:W2:Y:S02]  /*1de0*/  LD.E.U8 R12, desc[UR36][R4.64+0xc] ;  /* 0x00000c24040c7980 */ /* 0x000ea4000c101100 */
[----:B--2---:R-:W-:-:S13]  /*1df0*/  ISETP.NE.AND P0, PT, R12, RZ, PT ;  /* 0x000000ff0c00720c */ /* 0x004fda0003f05270 */
[----:B------:R-:W2:Y:S01]  /*1e00*/  @!P0 LD.E R37, desc[UR36][R4.64] ;  /* 0x0000002404258980 */ /* 0x000ea2000c101900 */
[----:B------:R-:W4:Y:S02]  /*1e10*/  @!P0 LDC.64 R12, c[0x0][0x390] ;  /* 0x0000e400ff0c8b82 */ /* 0x000f240000000a00 */
[----:B----4-:R-:W-:-:S05]  /*1e20*/  @!P0 IMAD.WIDE R12, R15, 0x10, R12 ;  /* 0x000000100f0c8825 */ /* 0x010fca00078e020c */
[----:B--2---:R1:W-:Y:S04]  /*1e30*/  @!P0 STG.E desc[UR36][R12.64], R37 ;  /* 0x000000250c008986 */ /* 0x0043e8000c101924 */
[----:B------:R-:W2:Y:S04]  /*1e40*/  @!P0 LD.E R15, desc[UR36][R4.64+0x4] ;  /* 0x00000424040f8980 */ /* 0x000ea8000c101900 */
[----:B--2---:R1:W-:Y:S04]  /*1e50*/  @!P0 STG.E desc[UR36][R12.64+0x4], R15 ;  /* 0x0000040f0c008986 */ /* 0x0043e8000c101924 */
[----:B0-----:R-:W2:Y:S04]  /*1e60*/  @!P0 LD.E R21, desc[UR36][R4.64+0x8] ;  /* 0x0000082404158980 */ /* 0x001ea8000c101900 */
[----:B------:R1:W-:Y:S04]  /*1e70*/  @!P0 STG.E.U8 desc[UR36][R12.64+0xc], RZ ;  /* 0x00000cff0c008986 */ /* 0x0003e8000c101124 */
[----:B--2---:R1:W-:Y:S02]  /*1e80*/  @!P0 STG.E desc[UR36][R12.64+0x8], R21 ;  /* 0x000008150c008986 */ /* 0x0043e4000c101924 */
.L_x_41:
[----:B------:R-:W-:Y:S05]  /*1e90*/  BSYNC.RECONVERGENT B1 ;  /* 0x0000000000017941 */ /* 0x000fea0003800200 */
.L_x_40:
[----:B-1----:R-:W2:Y:S04]  /*1ea0*/  LDG.E R11, desc[UR36][R6.64+0x4] ;  /* 0x00000424060b7981 */ /* 0x002ea8000c1e1900 */
[----:B------:R-:W4:Y:S01]  /*1eb0*/  LDG.E R10, desc[UR36][R8.64+0x4] ;  /* 0x00000424080a7981 */ /* 0x000f22000c1e1900 */
[----:B------:R-:W-:Y:S01]  /*1ec0*/  BSSY.RECONVERGENT B1, `(.L_x_42) ;  /* 0x0000020000017945 */ /* 0x000fe20003800200 */
[----:B--2---:R-:W-:Y:S02]  /*1ed0*/  IMAD.IADD R11, R26, 0x1, R11 ;  /* 0x000000011a0b7824 */ /* 0x004fe400078e020b */
[----:B----4-:R-:W-:-:S03]  /*1ee0*/  IMAD.IADD R13, R27, 0x1, R10 ;  /* 0x000000011b0d7824 */ /* 0x010fc600078e020a */
[CC--:B------:R-:W-:Y:S01]  /*1ef0*/  ISETP.GE.AND P1, PT, R11.reuse, R0.reuse, PT ;  /* 0x000000000b00720c */ /* 0x0c0fe20003f26270 */
[-C--:B------:R-:W-:Y:S01]  /*1f00*/  IMAD R15, R11, R0.reuse, R13 ;  /* 0x000000000b0f7224 */ /* 0x080fe200078e020d */
[----:B------:R-:W-:Y:S02]  /*1f10*/  ISETP.GE.AND P0, PT, R13, R0, PT ;  /* 0x000000000d00720c */ /* 0x000fe40003f06270 */
[----:B------:R-:W-:Y:S02]  /*1f20*/  ISETP.LT.OR P1, PT, R11, RZ, P1 ;  /* 0x000000ff0b00720c */ /* 0x000fe40000f21670 */
        /* <DEDUP_REMOVED lines=25> */
.L_x_43:
[----:B------:R-:W-:Y:S05]  /*20c0*/  BSYNC.RECONVERGENT B1 ;  /* 0x0000000000017941 */ /* 0x000fea0003800200 */
.L_x_42:
        /* <DEDUP_REMOVED lines=34> */
.L_x_45:
[----:B------:R-:W-:Y:S05]  /*22f0*/  BSYNC.RECONVERGENT B1 ;  /* 0x0000000000017941 */ /* 0x000fea0003800200 */
.L_x_44:
[----:B------:R-:W1:Y:S04]  /*2300*/  LDG.E R7, desc[UR36][R6.64+0xc] ;  /* 0x00000c2406077981 */ /* 0x000e68000c1e1900 */
[----:B------:R-:W2:Y:S01]  /*2310*/  LDG.E R8, desc[UR36][R8.64+0xc] ;  /* 0x00000c2408087981 */ /* 0x000ea2000c1e1900 */
[----:B-1----:R-:W-:Y:S02]  /*2320*/  IMAD.IADD R11, R26, 0x1, R7 ;  /* 0x000000011a0b7824 */ /* 0x002fe400078e0207 */
[----:B--2---:R-:W-:-:S03]  /*2330*/  IMAD.IADD R13, R27, 0x1, R8 ;  /* 0x000000011b0d7824 */ /* 0x004fc600078e0208 */
[-C--:B------:R-:W-:Y:S02]  /*2340*/  ISETP.GE.AND P1, PT, R11, R0.reuse, PT ;  /* 0x000000000b00720c */ /* 0x080fe40003f26270 */
[-C--:B------:R-:W-:Y:S02]  /*2350*/  ISETP.GE.AND P0, PT, R13, R0.reuse, PT ;  /* 0x000000000d00720c */ /* 0x080fe40003f06270 */
[C---:B------:R-:W-:Y:S01]  /*2360*/  ISETP.LT.OR P1, PT, R11.reuse, RZ, P1 ;  /* 0x000000ff0b00720c */ /* 0x040fe20000f21670 */
[----:B------:R-:W-:Y:S01]  /*2370*/  IMAD R11, R11, R0, R13 ;  /* 0x000000000b0b7224 */ /* 0x000fe200078e020d */
        /* <DEDUP_REMOVED lines=16> */
[----:B-1----:R-:W-:Y:S05]  /*2480*/  @P0 BRA `(.L_x_39) ;  /* 0x0000000000240947 */ /* 0x002fea0003800000 */
[----:B------:R-:W2:Y:S01]  /*2490*/  LD.E R9, desc[UR36][R4.64+0x30] ;  /* 0x0000302404097980 */ /* 0x000ea2000c101900 */
[----:B------:R-:W0:Y:S02]  /*24a0*/  LDC.64 R6, c[0x0][0x390] ;  /* 0x0000e400ff067b82 */ /* 0x000e240000000a00 */
[----:B0-----:R-:W-:-:S05]  /*24b0*/  IMAD.WIDE R6, R11, 0x10, R6 ;  /* 0x000000100b067825 */ /* 0x001fca00078e0206 */
[----:B--2---:R1:W-:Y:S04]  /*24c0*/  STG.E desc[UR36][R6.64], R9 ;  /* 0x0000000906007986 */ /* 0x0043e8000c101924 */
[----:B------:R-:W2:Y:S04]  /*24d0*/  LD.E R11, desc[UR36][R4.64+0x34] ;  /* 0x00003424040b7980 */ /* 0x000ea8000c101900 */
[----:B--2---:R1:W-:Y:S04]  /*24e0*/  STG.E desc[UR36][R6.64+0x4], R11 ;  /* 0x0000040b06007986 */ /* 0x0043e8000c101924 */
[----:B------:R-:W2:Y:S04]  /*24f0*/  LD.E R13, desc[UR36][R4.64+0x38] ;  /* 0x00003824040d7980 */ /* 0x000ea8000c101900 */
[----:B------:R1:W-:Y:S04]  /*2500*/  STG.E.U8 desc[UR36][R6.64+0xc], RZ ;  /* 0x00000cff06007986 */ /* 0x0003e8000c101124 */
[----:B--2---:R1:W-:Y:S02]  /*2510*/  STG.E desc[UR36][R6.64+0x8], R13 ;  /* 0x0000080d06007986 */ /* 0x0043e4000c101924 */
.L_x_39:
[----:B------:R-:W-:Y:S05]  /*2520*/  BSYNC.RECONVERGENT B0 ;  /* 0x0000000000007941 */ /* 0x000fea0003800200 */
.L_x_38:
[----:B------:R-:W-:-:S03]  /*2530*/  UMOV UR4, 0xffffffff ;  /* 0xffffffff00047882 */ /* 0x000fc60000000000 */
[----:B------:R-:W-:Y:S05]  /*2540*/  BRA.DIV UR4, `(.L_x_46) ;  /* 0x0000000a04447947 */ /* 0x000fea000b800000 */
[----:B------:R-:W-:Y:S06]  /*2550*/  BAR.SYNC.DEFER_BLOCKING 0x0 ;  /* 0x0000000000007b1d */ /* 0x000fec0000010000 */
.L_x_77:
[----:B------:R-:W-:Y:S04]  /*2560*/  BSSY B0, `(.L_x_47) ;  /* 0x000001c000007945 */ /* 0x000fe80003800000 */
[----:B------:R-:W-:Y:S05]  /*2570*/  @P2 BRA `(.L_x_48) ;  /* 0x0000000000682947 */ /* 0x000fea0003800000 */
[----:B--2---:R-:W2:Y:S01]  /*2580*/  S2R R5, SR_LANEID ;  /* 0x0000000000057919 */ /* 0x004ea20000000000 */
[----:B------:R-:W-:Y:S02]  /*2590*/  VOTEU.ANY UR4, UPT, PT ;  /* 0x0000000000047886 */ /* 0x000fe400038e0100 */
[----:B------:R-:W2:Y:S01]  /*25a0*/  FLO.U32 R4, UR4 ;  /* 0x0000000400047d00 */ /* 0x000ea200080e0000 */
[----:B------:R-:W-:Y:S01]  /*25b0*/  UPOPC UR5, UR4 ;  /* 0x00000004000572bf */ /* 0x000fe20008000000 */
[----:B--2---:R-:W-:-:S05]  /*25c0*/  ISETP.EQ.U32.AND P0, PT, R4, R5, PT ;  /* 0x000000050400720c */ /* 0x004fca0003f02070 */
        /* <DEDUP_REMOVED lines=10> */
[----:B01----:R-:W0:Y:S02]  /*2670*/  S2R R6, SR_LTMASK ;  /* 0x0000000000067919 */ /* 0x003e240000003900 */
[----:B0-----:R-:W-:-:S06]  /*2680*/  LOP3.LUT R6, R6, UR4, RZ, 0xc0, !PT ;  /* 0x0000000406067c12 */ /* 0x001fcc000f8ec0ff */
[----:B------:R-:W0:Y:S01]  /*2690*/  POPC R6, R6 ;  /* 0x0000000600067309 */ /* 0x000e220000000000 */
[----:B--2---:R-:W0:Y:S02]  /*26a0*/  SHFL.IDX PT, R0, R5, R4, 0x1f ;  /* 0x00001f0405007589 */ /* 0x004e2400000e0000 */
[----:B0-----:R-:W-:-:S07]  /*26b0*/  IMAD R0, R29, R6, R0 ;  /* 0x000000061d007224 */ /* 0x001fce00078e0200 */
.L_x_49:
[----:B------:R-:W2:Y:S04]  /*26c0*/  LD.E.STRONG.GPU R5, desc[UR36][R2.64+0x4] ;  /* 0x0000042402057980 */ /* 0x000ea8000c10f900 */
[----:B--2---:R-:W-:Y:S01]  /*26d0*/  CCTL.IVALL ;  /* 0x00000000ff00798f */ /* 0x004fe20002000000 */
[----:B------:R-:W-:Y:S05]  /*26e0*/  YIELD ;  /* 0x0000000000007946 */ /* 0x000fea0003800000 */
[----:B------:R-:W-:-:S04]  /*26f0*/  LOP3.LUT R5, R5, R0, RZ, 0x3c, !PT ;  /* 0x0000000005057212 */ /* 0x000fc800078e3cff */
[----:B------:R-:W-:-:S13]  /*2700*/  ISETP.GT.AND P0, PT, R5, -0x1, PT ;  /* 0xffffffff0500780c */ /* 0x000fda0003f04270 */
[----:B------:R-:W-:Y:S05]  /*2710*/  @P0 BRA `(.L_x_49) ;  /* 0xfffffffc00e80947 */ /* 0x000fea000383ffff */
.L_x_48:
[----:B------:R-:W-:Y:S05]  /*2720*/  BSYNC B0 ;  /* 0x0000000000007941 */ /* 0x000fea0003800000 */
.L_x_47:
[----:B------:R-:W-:-:S03]  /*2730*/  UMOV UR4, 0xffffffff ;  /* 0xffffffff00047882 */ /* 0x000fc60000000000 */
[----:B------:R-:W-:Y:S05]  /*2740*/  BRA.DIV UR4, `(.L_x_50) ;  /* 0x0000000604f47947 */ /* 0x000fea000b800000 */
[----:B------:R-:W-:Y:S06]  /*2750*/  BAR.SYNC.DEFER_BLOCKING 0x0 ;  /* 0x0000000000007b1d */ /* 0x000fec0000010000 */
.L_x_80:
[----:B------:R-:W-:Y:S01]  /*2760*/  ISETP.NE.AND P0, PT, R30, RZ, PT ;  /* 0x000000ff1e00720c */ /* 0x000fe20003f05270 */
[----:B------:R-:W-:-:S12]  /*2770*/  BSSY.RECONVERGENT B0, `(.L_x_51) ;  /* 0x0000010000007945 */ /* 0x000fd80003800200 */
[----:B------:R-:W-:Y:S05]  /*2780*/  @P0 BRA `(.L_x_52) ;  /* 0x0000000000380947 */ /* 0x000fea0003800000 */
[----:B------:R-:W4:Y:S01]  /*2790*/  LDCU UR4, c[0x0][0x398] ;  /* 0x00007300ff0477ac */ /* 0x000f220008000800 */
[----:B01----:R-:W-:Y:S02]  /*27a0*/  IMAD.MOV.U32 R9, RZ, RZ, 0x1 ;  /* 0x00000001ff097424 */ /* 0x003fe400078e00ff */
[----:B------:R-:W-:Y:S01]  /*27b0*/  IMAD.MOV.U32 R3, RZ, RZ, -0x1 ;  /* 0xffffffffff037424 */ /* 0x000fe200078e00ff */
[----:B----4-:R-:W-:-:S06]  /*27c0*/  UIADD3 UR4, UPT, UPT, UR4, -0x1, URZ ;  /* 0xffffffff04047890 */ /* 0x010fcc000fffe0ff */
[----:B------:R-:W-:Y:S02]  /*27d0*/  ISETP.NE.AND P0, PT, R26, UR4, PT ;  /* 0x000000041a007c0c */ /* 0x000fe4000bf05270 */
[----:B------:R-:W-:-:S11]  /*27e0*/  ISETP.NE.AND P1, PT, R27, UR4, PT ;  /* 0x000000041b007c0c */ /* 0x000fd6000bf25270 */
[----:B------:R4:W-:Y:S04]  /*27f0*/  @!P0 STG.E.U8 desc[UR36][R22.64+0xc], R9 ;  /* 0x00000c0916008986 */ /* 0x0009e8000c101124 */
[----:B------:R4:W-:Y:S04]  /*2800*/  @!P0 STG.E desc[UR36][R22.64+0x4], R3 ;  /* 0x0000040316008986 */ /* 0x0009e8000c101924 */
[----:B------:R4:W-:Y:S04]  /*2810*/  @!P0 STG.E desc[UR36][R22.64+0x8], R3 ;  /* 0x0000080316008986 */ /* 0x0009e8000c101924 */
[----:B------:R4:W-:Y:S04]  /*2820*/  @!P0 STG.E desc[UR36][R22.64], R3 ;  /* 0x0000000316008986 */ /* 0x0009e8000c101924 */
[----:B------:R4:W-:Y:S04]  /*2830*/  @!P1 STG.E desc[UR36][R18.64+0x4], R3 ;  /* 0x0000040312009986 */ /* 0x0009e8000c101924 */
[----:B------:R4:W-:Y:S04]  /*2840*/  @!P1 STG.E desc[UR36][R18.64+0x8], R3 ;  /* 0x0000080312009986 */ /* 0x0009e8000c101924 */
[----:B------:R4:W-:Y:S04]  /*2850*/  @!P1 STG.E desc[UR36][R18.64], R3 ;  /* 0x0000000312009986 */ /* 0x0009e8000c101924 */
[----:B------:R4:W-:Y:S02]  /*2860*/  @!P1 STG.E.U8 desc[UR36][R18.64+0xc], R9 ;  /* 0x00000c0912009986 */ /* 0x0009e4000c101124 */
.L_x_52:
[----:B------:R-:W-:Y:S05]  /*2870*/  BSYNC.RECONVERGENT B0 ;  /* 0x0000000000007941 */ /* 0x000fea0003800200 */
.L_x_51:
[----:B------:R-:W5:Y:S02]  /*2880*/  LDCU UR4, c[0x0][0x398] ;  /* 0x00007300ff0477ac */ /* 0x000f640008000800 */
[----:B-----5:R-:W-:-:S04]  /*2890*/  ULEA UR4, UR4, 0x3, 0x1 ;  /* 0x0000000304047891 */ /* 0x020fc8000f8e08ff */
[----:B------:R-:W-:-:S04]  /*28a0*/  UISETP.LT.AND UP0, UPT, URZ, UR4, UPT ;  /* 0x00000004ff00728c */ /* 0x000fc8000bf01270 */
[----:B------:R-:W-:-:S06]  /*28b0*/  USEL UR4, URZ, UR4, !UP0 ;  /* 0x00000004ff047287 */ /* 0x000fcc000c000000 */
[C---:B------:R-:W-:Y:S01]  /*28c0*/  ISETP.NE.AND P0, PT, R28.reuse, UR4, PT ;  /* 0x000000041c007c0c */ /* 0x040fe2000bf05270 */
[----:B------:R-:W-:-:S12]  /*28d0*/  VIADD R28, R28, 0x1 ;  /* 0x000000011c1c7836 */ /* 0x000fd80000000000 */
[----:B------:R-:W-:Y:S05]  /*28e0*/  @P0 BRA `(.L_x_53) ;  /* 0xffffffe000140947 */ /* 0x000fea000383ffff */
[----:B------:R-:W-:Y:S05]  /*28f0*/  EXIT ;  /* 0x000000000000794d */ /* 0x000fea0003800000 */
.L_x_25:
[----:B------:R-:W-:Y:S05]  /*2900*/  BPT.TRAP 0x1 ;  /* 0x000000040000795c */ /* 0x000fea0000300000 */
.L_x_9:
[----:B------:R-:W-:Y:S05]  /*2910*/  BPT.TRAP 0x1 ;  /* 0x000000040000795c */ /* 0x000fea0000300000 */
.L_x_6:
[----:B------:R-:W-:Y:S01]  /*2920*/  BSSY B0, `(.L_x_54) ;  /* 0x000000a000007945 */ /* 0x000fe20003800000 */
[----:B------:R-:W-:Y:S02]  /*2930*/  IMAD.MOV.U32 R14, RZ, RZ, 0x0 ;  /* 0x00000000ff0e7424 */ /* 0x000fe400078e00ff */
[----:B--2---:R-:W-:Y:S02]  /*2940*/  IMAD.MOV.U32 R13, RZ, RZ, 0x0 ;  /* 0x00000000ff0d7424 */ /* 0x004fe400078e00ff */
[----:B0--3-5:R-:W-:-:S07]  /*2950*/  IMAD.MOV.U32 R15, RZ, RZ, -0x1 ;  /* 0xffffffffff0f7424 */ /* 0x029fce00078e00ff */
[----:B------:R-:W-:Y:S05]  /*2960*/  WARPSYNC.COLLECTIVE.ALL `(.L_x_55) ;  /* 0x0000000000147948 */ /* 0x000fea0003c00000 */
[----:B------:R-:W-:-:S04]  /*2970*/  SHF.L.U32 R13, R13, 0x10, RZ ;  /* 0x000000100d0d7819 */ /* 0x000fc800000006ff */
[----:B------:R-:W-:-:S05]  /*2980*/  LOP3.LUT R13, R13, 0xf, R14, 0xf8, !PT ;  /* 0x0000000f0d0d7812 */ /* 0x000fca00078ef80e */
[----:B------:R0:W-:Y:S02]  /*2990*/  BAR.SYNC.DEFER_BLOCKING R13, R13 ;  /* 0x0000000d0000731d */ /* 0x0001e40000010000 */
[----:B0-----:R-:W-:-:S04]  /*29a0*/  SHF.R.U32 R13, R13, 0x10, RZ ;  /* 0x000000100d0d7819 */ /* 0x001fc800000016ff */
[----:B------:R-:W-:Y:S05]  /*29b0*/  ENDCOLLECTIVE ;  /* 0x000000000000791b */ /* 0x000fea0003800000 */
.L_x_55:
[----:B------:R-:W-:Y:S05]  /*29c0*/  BSYNC B0 ;  /* 0x0000000000007941 */ /* 0x000fea0003800000 */
.L_x_54:
[----:B------:R-:W-:Y:S05]  /*29d0*/  BRA `(.L_x_56) ;  /* 0xffffffdc00687947 */ /* 0x000fea000383ffff */
.L_x_10:
[----:B------:R-:W-:Y:S01]  /*29e0*/  BSSY B0, `(.L_x_57) ;  /* 0x000000a000007945 */ /* 0x000fe20003800000 */
[----:B------:R-:W-:Y:S02]  /*29f0*/  IMAD.MOV.U32 R14, RZ, RZ, 0x0 ;  /* 0x00000000ff0e7424 */ /* 0x000fe400078e00ff */
[----:B------:R-:W-:Y:S02]  /*2a00*/  IMAD.MOV.U32 R13, RZ, RZ, 0x0 ;  /* 0x00000000ff0d7424 */ /* 0x000fe400078e00ff */
[----:B------:R-:W-:-:S07]  /*2a10*/  IMAD.MOV.U32 R15, RZ, RZ, -0x1 ;  /* 0xffffffffff0f7424 */ /* 0x000fce00078e00ff */
[----:B------:R-:W-:Y:S05]  /*2a20*/  WARPSYNC.COLLECTIVE.ALL `(.L_x_58) ;  /* 0x0000000000147948 */ /* 0x000fea0003c00000 */
[----:B------:R-:W-:-:S04]  /*2a30*/  SHF.L.U32 R13, R13, 0x10, RZ ;  /* 0x000000100d0d7819 */ /* 0x000fc800000006ff */
[----:B------:R-:W-:-:S05]  /*2a40*/  LOP3.LUT R13, R13, 0xf, R14, 0xf8, !PT ;  /* 0x0000000f0d0d7812 */ /* 0x000fca00078ef80e */
[----:B------:R0:W-:Y:S02]  /*2a50*/  BAR.SYNC.DEFER_BLOCKING R13, R13 ;  /* 0x0000000d0000731d */ /* 0x0001e40000010000 */
[----:B0-----:R-:W-:-:S04]  /*2a60*/  SHF.R.U32 R13, R13, 0x10, RZ ;  /* 0x000000100d0d7819 */ /* 0x001fc800000016ff */
[----:B------:R-:W-:Y:S05]  /*2a70*/  ENDCOLLECTIVE ;  /* 0x000000000000791b */ /* 0x000fea0003800000 */
.L_x_58:
[----:B------:R-:W-:Y:S05]  /*2a80*/  BSYNC B0 ;  /* 0x0000000000007941 */ /* 0x000fea0003800000 */
.L_x_57:
[----:B------:R-:W-:Y:S05]  /*2a90*/  BRA `(.L_x_59) ;  /* 0xffffffe000c47947 */ /* 0x000fea000383ffff */
.L_x_14:
        /* <DEDUP_REMOVED lines=10> */
.L_x_61:
[----:B------:R-:W-:Y:S05]  /*2b40*/  BSYNC B0 ;  /* 0x0000000000007941 */ /* 0x000fea0003800000 */
.L_x_60:
[----:B------:R-:W-:Y:S05]  /*2b50*/  BRA `(.L_x_62) ;  /* 0xffffffe4003c7947 */ /* 0x000fea000383ffff */
.L_x_26:
[----:B------:R-:W-:Y:S01]  /*2b60*/  BSSY B0, `(.L_x_63) ;  /* 0x000000a000007945 */ /* 0x000fe20003800000 */
[----:B------:R-:W-:Y:S02]  /*2b70*/  IMAD.MOV.U32 R14, RZ, RZ, 0x0 ;  /* 0x00000000ff0e7424 */ /* 0x000fe400078e00ff */
[----:B--2---:R-:W-:Y:S02]  /*2b80*/  IMAD.MOV.U32 R13, RZ, RZ, 0x0 ;  /* 0x00000000ff0d7424 */ /* 0x004fe400078e00ff */
[----:B------:R-:W-:-:S07]  /*2b90*/  IMAD.MOV.U32 R15, RZ, RZ, -0x1 ;  /* 0xffffffffff0f7424 */ /* 0x000fce00078e00ff */
[----:B---3-5:R-:W-:Y:S05]  /*2ba0*/  WARPSYNC.COLLECTIVE.ALL `(.L_x_64) ;  /* 0x0000000000147948 */ /* 0x028fea0003c00000 */
[----:B------:R-:W-:-:S04]  /*2bb0*/  SHF.L.U32 R13, R13, 0x10, RZ ;  /* 0x000000100d0d7819 */ /* 0x000fc800000006ff */
[----:B------:R-:W-:-:S05]  /*2bc0*/  LOP3.LUT R13, R13, 0xf, R14, 0xf8, !PT ;  /* 0x0000000f0d0d7812 */ /* 0x000fca00078ef80e */
[----:B------:R0:W-:Y:S02]  /*2bd0*/  BAR.SYNC.DEFER_BLOCKING R13, R13 ;  /* 0x0000000d0000731d */ /* 0x0001e40000010000 */
[----:B0-----:R-:W-:-:S04]  /*2be0*/  SHF.R.U32 R13, R13, 0x10, RZ ;  /* 0x000000100d0d7819 */ /* 0x001fc800000016ff */
[----:B---3-5:R-:W-:Y:S05]  /*2bf0*/  ENDCOLLECTIVE ;  /* 0x000000000000791b */ /* 0x028fea0003800000 */
.L_x_64:
[----:B------:R-:W-:Y:S05]  /*2c00*/  BSYNC B0 ;  /* 0x0000000000007941 */ /* 0x000fea0003800000 */
.L_x_63:
[----:B------:R-:W-:Y:S05]  /*2c10*/  BRA `(.L_x_65) ;  /* 0xffffffe800ac7947 */ /* 0x000fea000383ffff */
.L_x_30:
        /* <DEDUP_REMOVED lines=10> */
.L_x_67:
[----:B------:R-:W-:Y:S05]  /*2cc0*/  BSYNC B0 ;  /* 0x0000000000007941 */ /* 0x000fea0003800000 */
.L_x_66:
[----:B------:R-:W-:Y:S05]  /*2cd0*/  BRA `(.L_x_68) ;  /* 0xffffffec00007947 */ /* 0x000fea000383ffff */
.L_x_33:
[----:B------:R-:W-:Y:S01]  /*2ce0*/  BSSY B0, `(.L_x_69) ;  /* 0x000000a000007945 */ /* 0x000fe20003800000 */
[----:B------:R-:W-:Y:S02]  /*2cf0*/  IMAD.MOV.U32 R14, RZ, RZ, 0x0 ;  /* 0x00000000ff0e7424 */ /* 0x000fe400078e00ff */
[----:B--2---:R-:W-:Y:S02]  /*2d00*/  IMAD.MOV.U32 R13, RZ, RZ, 0x0 ;  /* 0x00000000ff0d7424 */ /* 0x004fe400078e00ff */
[----:B------:R-:W-:-:S07]  /*2d10*/  IMAD.MOV.U32 R15, RZ, RZ, -0x1 ;  /* 0xffffffffff0f7424 */ /* 0x000fce00078e00ff */
[----:B0--3--:R-:W-:Y:S05]  /*2d20*/  WARPSYNC.COLLECTIVE.ALL `(.L_x_70) ;  /* 0x0000000000147948 */ /* 0x009fea0003c00000 */
[----:B------:R-:W-:-:S04]  /*2d30*/  SHF.L.U32 R13, R13, 0x10, RZ ;  /* 0x000000100d0d7819 */ /* 0x000fc800000006ff */
[----:B------:R-:W-:-:S05]  /*2d40*/  LOP3.LUT R13, R13, 0xf, R14, 0xf8, !PT ;  /* 0x0000000f0d0d7812 */ /* 0x000fca00078ef80e */
[----:B------:R1:W-:Y:S02]  /*2d50*/  BAR.SYNC.DEFER_BLOCKING R13, R13 ;  /* 0x0000000d0000731d */ /* 0x0003e40000010000 */
[----:B-1----:R-:W-:-:S04]  /*2d60*/  SHF.R.U32 R13, R13, 0x10, RZ ;  /* 0x000000100d0d7819 */ /* 0x002fc800000016ff */
[----:B0--3--:R-:W-:Y:S05]  /*2d70*/  ENDCOLLECTIVE ;  /* 0x000000000000791b */ /* 0x009fea0003800000 */
.L_x_70:
[----:B------:R-:W-:Y:S05]  /*2d80*/  BSYNC B0 ;  /* 0x0000000000007941 */ /* 0x000fea0003800000 */
.L_x_69:
[----:B------:R-:W-:Y:S05]  /*2d90*/  BRA `(.L_x_71) ;  /* 0xffffffec00207947 */ /* 0x000fea000383ffff */
.L_x_37:
        /* <DEDUP_REMOVED lines=10> */
.L_x_73:
[----:B------:R-:W-:Y:S05]  /*2e40*/  BSYNC B0 ;  /* 0x0000000000007941 */ /* 0x000fea0003800000 */
.L_x_72:
[----:B------:R-:W-:Y:S05]  /*2e50*/  BRA `(.L_x_74) ;  /* 0xffffffec00707947 */ /* 0x000fea000383ffff */
.L_x_46:
[----:B------:R-:W-:Y:S01]  /*2e60*/  BSSY B0, `(.L_x_75) ;  /* 0x000000a000007945 */ /* 0x000fe20003800000 */
[----:B------:R-:W-:Y:S02]  /*2e70*/  IMAD.MOV.U32 R14, RZ, RZ, 0x0 ;  /* 0x00000000ff0e7424 */ /* 0x000fe400078e00ff */
[----:B-12---:R-:W-:Y:S02]  /*2e80*/  IMAD.MOV.U32 R13, RZ, RZ, 0x0 ;  /* 0x00000000ff0d7424 */ /* 0x006fe400078e00ff */
[----:B------:R-:W-:-:S07]  /*2e90*/  IMAD.MOV.U32 R15, RZ, RZ, -0x1 ;  /* 0xffffffffff0f7424 */ /* 0x000fce00078e00ff */
[----:B0--3--:R-:W-:Y:S05]  /*2ea0*/  WARPSYNC.COLLECTIVE.ALL `(.L_x_76) ;  /* 0x0000000000147948 */ /* 0x009fea0003c00000 */
[----:B------:R-:W-:-:S04]  /*2eb0*/  SHF.L.U32 R13, R13, 0x10, RZ ;  /* 0x000000100d0d7819 */ /* 0x000fc800000006ff */
[----:B------:R-:W-:-:S05]  /*2ec0*/  LOP3.LUT R13, R13, 0xf, R14, 0xf8, !PT ;  /* 0x0000000f0d0d7812 */ /* 0x000fca00078ef80e */
[----:B------:R1:W-:Y:S02]  /*2ed0*/  BAR.SYNC.DEFER_BLOCKING R13, R13 ;  /* 0x0000000d0000731d */ /* 0x0003e40000010000 */
[----:B-1----:R-:W-:-:S04]  /*2ee0*/  SHF.R.U32 R13, R13, 0x10, RZ ;  /* 0x000000100d0d7819 */ /* 0x002fc800000016ff */
[----:B0--3--:R-:W-:Y:S05]  /*2ef0*/  ENDCOLLECTIVE ;  /* 0x000000000000791b */ /* 0x009fea0003800000 */
.L_x_76:
[----:B------:R-:W-:Y:S05]  /*2f00*/  BSYNC B0 ;  /* 0x0000000000007941 */ /* 0x000fea0003800000 */
.L_x_75:
[----:B------:R-:W-:Y:S05]  /*2f10*/  BRA `(.L_x_77) ;  /* 0xfffffff400907947 */ /* 0x000fea000383ffff */
.L_x_50:
        /* <DEDUP_REMOVED lines=10> */
.L_x_79:
[----:B------:R-:W-:Y:S05]  /*2fc0*/  BSYNC B0 ;  /* 0x0000000000007941 */ /* 0x000fea0003800000 */
.L_x_78:
[----:B------:R-:W-:Y:S05]  /*2fd0*/  BRA `(.L_x_80) ;  /* 0xfffffff400e07947 */ /* 0x000fea000383ffff */
.L_x_81:
[----:B------:R-:W-:-:S00]  /*2fe0*/  BRA `(.L_x_81) ;  /* 0xfffffffc00fc7947 */ /* 0x000fc0000383ffff */
[----:B------:R-:W-:-:S00]  /*2ff0*/  NOP ;  /* 0x0000000000007918 */ /* 0x000fc00000000000 */
        /* <DEDUP_REMOVED lines=8> */
.L_x_82:


//--------------------- .nv.global.init           --------------------------
	.section	.nv.global.init,"aw",@progbits
	.align	4
.nv.global.init:
	.type		x,@object
	.size		x,(y - x)
x:
        /*0000*/ 	.byte	0x00, 0x00, 0x00, 0x00, 0xff, 0xff, 0xff, 0xff, 0x00, 0x00, 0x00, 0x00, 0x01, 0x00, 0x00, 0x00
	.type		y,@object
	.size		y,(.L_1 - y)
y:
        /*0010*/ 	.byte	0xff, 0xff, 0xff, 0xff, 0x00, 0x00, 0x00, 0x00, 0x01, 0x00, 0x00, 0x00, 0x00, 0x00, 0x00, 0x00
.L_1:


//--------------------- .nv.shared.reserved.0     --------------------------
	.section	.nv.shared.reserved.0,"aw",@nobits
	.weak		__nv_reservedSMEM_offset_0_alias
	.size		__nv_reservedSMEM_offset_0_alias, 0, 64
	.other		__nv_reservedSMEM_offset_0_alias,@"STO_CUDA_RESERVED_SHARED STV_DEFAULT"
__nv_reservedSMEM_offset_0_alias:
	.zero		0
	.zero		64


//--------------------- .nv.global                --------------------------
	.section	.nv.global,"aw",@nobits
	.align	4
.nv.global:
	.type		global_thread_counter,@object
	.size		global_thread_counter,(.L_2 - global_thread_counter)
global_thread_counter:
	.zero		4
.L_2:


//--------------------- .nv.constant0._Z13MeshTransposePiP4DataS1_i --------------------------
	.section	.nv.constant0._Z13MeshTransposePiP4DataS1_i,"a",@progbits
	.sectionflags	@""
	.align	4
.nv.constant0._Z13MeshTransposePiP4DataS1_i:
	.zero		924


//--------------------- SYMBOLS --------------------------

	.type		.nv.reservedSmem.offset0,@object
	.size		.nv.reservedSmem.offset0,0x4
	.type		malloc,@function
